//
// Generated by NVIDIA NVVM Compiler
//
// Compiler Build ID: CL-36424714
// Cuda compilation tools, release 13.0, V13.0.88
// Based on NVVM 20.0.0
//

.version 9.0
.target sm_100
.address_size 64

	// .globl	batchGradientsKernel

.visible .entry batchGradientsKernel(
	.param .u32 batchGradientsKernel_param_0,
	.param .u64 .ptr .align 1 batchGradientsKernel_param_1,
	.param .u64 .ptr .align 1 batchGradientsKernel_param_2,
	.param .u64 .ptr .align 1 batchGradientsKernel_param_3,
	.param .u32 batchGradientsKernel_param_4,
	.param .u64 .ptr .align 1 batchGradientsKernel_param_5,
	.param .u32 batchGradientsKernel_param_6,
	.param .u64 .ptr .align 1 batchGradientsKernel_param_7,
	.param .u32 batchGradientsKernel_param_8
)
{
	.reg .pred 	%p<55>;
	.reg .b32 	%r<181>;
	.reg .b64 	%rd<113>;
	.reg .b64 	%fd<121>;

	ld.param.u32 	%r75, [batchGradientsKernel_param_0];
	ld.param.u64 	%rd6, [batchGradientsKernel_param_1];
	ld.param.u64 	%rd7, [batchGradientsKernel_param_2];
	ld.param.u64 	%rd3, [batchGradientsKernel_param_3];
	ld.param.u32 	%r72, [batchGradientsKernel_param_4];
	ld.param.u64 	%rd4, [batchGradientsKernel_param_5];
	ld.param.u32 	%r73, [batchGradientsKernel_param_6];
	ld.param.u64 	%rd5, [batchGradientsKernel_param_7];
	ld.param.u32 	%r74, [batchGradientsKernel_param_8];
	cvta.to.global.u64 	%rd1, %rd6;
	cvta.to.global.u64 	%rd2, %rd7;
	mov.u32 	%r76, %ctaid.x;
	mov.u32 	%r77, %ntid.x;
	mov.u32 	%r78, %tid.x;
	mad.lo.s32 	%r1, %r76, %r77, %r78;
	setp.ge.s32 	%p1, %r1, %r75;
	@%p1 bra 	$L__BB0_105;
	ld.global.u32 	%r2, [%rd2+24];
	div.s32 	%r3, %r1, %r2;
	mul.lo.s32 	%r79, %r3, %r2;
	sub.s32 	%r80, %r1, %r79;
	ld.global.u32 	%r164, [%rd2];
	div.s32 	%r5, %r80, %r164;
	ld.global.u32 	%r6, [%rd2+28];
	rem.s32 	%r7, %r1, %r164;
	mad.lo.s32 	%r8, %r6, %r5, %r7;
	setp.ge.s32 	%p2, %r1, %r2;
	@%p2 bra 	$L__BB0_36;
	setp.eq.s32 	%p38, %r3, 2;
	@%p38 bra 	$L__BB0_6;
	setp.eq.s32 	%p39, %r3, 1;
	mov.u32 	%r163, %r7;
	@%p39 bra 	$L__BB0_7;
	setp.ne.s32 	%p40, %r3, 0;
	@%p40 bra 	$L__BB0_14;
	ld.global.u32 	%r136, [%rd2+16];
	rem.s32 	%r137, %r1, %r136;
	div.s32 	%r163, %r137, %r164;
	ld.global.u32 	%r164, [%rd2+4];
	bra.uni 	$L__BB0_7;
$L__BB0_6:
	ld.global.u32 	%r133, [%rd2+20];
	rem.s32 	%r134, %r1, %r133;
	ld.global.u32 	%r135, [%rd2+16];
	div.s32 	%r163, %r134, %r135;
	ld.global.u32 	%r164, [%rd2+8];
$L__BB0_7:
	setp.eq.s32 	%p41, %r164, 1;
	mov.f64 	%fd114, 0d0000000000000000;
	@%p41 bra 	$L__BB0_35;
	setp.ne.s32 	%p42, %r163, 0;
	@%p42 bra 	$L__BB0_15;
	setp.eq.s32 	%p53, %r3, 2;
	@%p53 bra 	$L__BB0_13;
	setp.eq.s32 	%p54, %r3, 1;
	@%p54 bra 	$L__BB0_12;
	add.s32 	%r165, %r6, %r8;
	bra.uni 	$L__BB0_14;
$L__BB0_12:
	add.s32 	%r165, %r8, 1;
	bra.uni 	$L__BB0_14;
$L__BB0_13:
	ld.global.u32 	%r155, [%rd2+4];
	mad.lo.s32 	%r165, %r6, %r155, %r8;
$L__BB0_14:
	mul.wide.s32 	%rd106, %r165, 8;
	add.s64 	%rd107, %rd1, %rd106;
	ld.global.f64 	%fd110, [%rd107];
	mul.wide.s32 	%rd108, %r8, 8;
	add.s64 	%rd109, %rd1, %rd108;
	ld.global.f64 	%fd111, [%rd109];
	sub.f64 	%fd114, %fd110, %fd111;
	bra.uni 	$L__BB0_35;
$L__BB0_15:
	add.s32 	%r138, %r164, -1;
	setp.ne.s32 	%p43, %r163, %r138;
	@%p43 bra 	$L__BB0_22;
	mul.wide.s32 	%rd102, %r8, 8;
	add.s64 	%rd103, %rd1, %rd102;
	ld.global.f64 	%fd2, [%rd103];
	setp.eq.s32 	%p51, %r3, 2;
	@%p51 bra 	$L__BB0_20;
	setp.eq.s32 	%p52, %r3, 1;
	@%p52 bra 	$L__BB0_19;
	sub.s32 	%r166, %r8, %r6;
	bra.uni 	$L__BB0_21;
$L__BB0_19:
	add.s32 	%r166, %r8, -1;
	bra.uni 	$L__BB0_21;
$L__BB0_20:
	ld.global.u32 	%r153, [%rd2+4];
	mul.lo.s32 	%r154, %r6, %r153;
	sub.s32 	%r166, %r8, %r154;
$L__BB0_21:
	mul.wide.s32 	%rd104, %r166, 8;
	add.s64 	%rd105, %rd1, %rd104;
	ld.global.f64 	%fd109, [%rd105];
	sub.f64 	%fd114, %fd2, %fd109;
	bra.uni 	$L__BB0_35;
$L__BB0_22:
	setp.ne.s32 	%p44, %r163, 1;
	add.s32 	%r139, %r164, -2;
	setp.ne.s32 	%p45, %r163, %r139;
	and.pred  	%p46, %p44, %p45;
	@%p46 bra 	$L__BB0_29;
	setp.eq.s32 	%p49, %r3, 2;
	@%p49 bra 	$L__BB0_27;
	setp.eq.s32 	%p50, %r3, 1;
	@%p50 bra 	$L__BB0_26;
	add.s32 	%r152, %r6, %r8;
	mul.wide.s32 	%rd98, %r152, 8;
	add.s64 	%rd99, %rd1, %rd98;
	ld.global.f64 	%fd112, [%rd99];
	sub.s32 	%r167, %r8, %r6;
	bra.uni 	$L__BB0_28;
$L__BB0_26:
	mul.wide.s32 	%rd96, %r8, 8;
	add.s64 	%rd97, %rd1, %rd96;
	ld.global.f64 	%fd112, [%rd97+8];
	add.s32 	%r167, %r8, -1;
	bra.uni 	$L__BB0_28;
$L__BB0_27:
	ld.global.u32 	%r149, [%rd2+4];
	mul.lo.s32 	%r150, %r6, %r149;
	add.s32 	%r151, %r150, %r8;
	mul.wide.s32 	%rd94, %r151, 8;
	add.s64 	%rd95, %rd1, %rd94;
	ld.global.f64 	%fd112, [%rd95];
	sub.s32 	%r167, %r8, %r150;
$L__BB0_28:
	mul.wide.s32 	%rd100, %r167, 8;
	add.s64 	%rd101, %rd1, %rd100;
	ld.global.f64 	%fd107, [%rd101];
	sub.f64 	%fd108, %fd112, %fd107;
	mul.f64 	%fd114, %fd108, 0d3FE0000000000000;
	bra.uni 	$L__BB0_35;
$L__BB0_29:
	setp.eq.s32 	%p47, %r3, 2;
	@%p47 bra 	$L__BB0_33;
	setp.eq.s32 	%p48, %r3, 1;
	@%p48 bra 	$L__BB0_32;
	shl.b32 	%r168, %r6, 1;
	sub.s32 	%r146, %r8, %r168;
	mul.wide.s32 	%rd86, %r146, 8;
	add.s64 	%rd87, %rd1, %rd86;
	ld.global.f64 	%fd100, [%rd87];
	mul.wide.s32 	%rd88, %r6, 8;
	add.s64 	%rd89, %rd87, %rd88;
	ld.global.f64 	%fd101, [%rd89];
	mul.f64 	%fd102, %fd101, 0d4020000000000000;
	sub.f64 	%fd103, %fd100, %fd102;
	add.s32 	%r147, %r6, %r8;
	mul.wide.s32 	%rd90, %r147, 8;
	add.s64 	%rd91, %rd1, %rd90;
	ld.global.f64 	%fd104, [%rd91];
	fma.rn.f64 	%fd113, %fd104, 0d4020000000000000, %fd103;
	bra.uni 	$L__BB0_34;
$L__BB0_32:
	mul.wide.s32 	%rd84, %r8, 8;
	add.s64 	%rd85, %rd1, %rd84;
	ld.global.f64 	%fd95, [%rd85+-16];
	ld.global.f64 	%fd96, [%rd85+-8];
	mul.f64 	%fd97, %fd96, 0d4020000000000000;
	sub.f64 	%fd98, %fd95, %fd97;
	ld.global.f64 	%fd99, [%rd85+8];
	fma.rn.f64 	%fd113, %fd99, 0d4020000000000000, %fd98;
	mov.b32 	%r168, 2;
	bra.uni 	$L__BB0_34;
$L__BB0_33:
	ld.global.u32 	%r140, [%rd2+4];
	mul.lo.s32 	%r141, %r6, %r140;
	shl.b32 	%r168, %r141, 1;
	sub.s32 	%r142, %r8, %r168;
	mul.wide.s32 	%rd78, %r142, 8;
	add.s64 	%rd79, %rd1, %rd78;
	ld.global.f64 	%fd90, [%rd79];
	sub.s32 	%r143, %r8, %r141;
	mul.wide.s32 	%rd80, %r143, 8;
	add.s64 	%rd81, %rd1, %rd80;
	ld.global.f64 	%fd91, [%rd81];
	mul.f64 	%fd92, %fd91, 0d4020000000000000;
	sub.f64 	%fd93, %fd90, %fd92;
	add.s32 	%r144, %r141, %r8;
	mul.wide.s32 	%rd82, %r144, 8;
	add.s64 	%rd83, %rd1, %rd82;
	ld.global.f64 	%fd94, [%rd83];
	fma.rn.f64 	%fd113, %fd94, 0d4020000000000000, %fd93;
$L__BB0_34:
	add.s32 	%r148, %r168, %r8;
	mul.wide.s32 	%rd92, %r148, 8;
	add.s64 	%rd93, %rd1, %rd92;
	ld.global.f64 	%fd105, [%rd93];
	sub.f64 	%fd106, %fd113, %fd105;
	div.rn.f64 	%fd114, %fd106, 0d4028000000000000;
$L__BB0_35:
	mad.lo.s32 	%r156, %r5, %r72, %r7;
	cvta.to.global.u64 	%rd110, %rd3;
	mul.wide.s32 	%rd111, %r156, 8;
	add.s64 	%rd112, %rd110, %rd111;
	st.global.f64 	[%rd112], %fd114;
	bra.uni 	$L__BB0_105;
$L__BB0_36:
	shl.b32 	%r81, %r2, 1;
	setp.ge.s32 	%p3, %r1, %r81;
	@%p3 bra 	$L__BB0_71;
	setp.eq.s32 	%p21, %r3, 2;
	@%p21 bra 	$L__BB0_41;
	setp.eq.s32 	%p22, %r3, 1;
	mov.u32 	%r169, %r7;
	@%p22 bra 	$L__BB0_42;
	setp.ne.s32 	%p23, %r3, 0;
	@%p23 bra 	$L__BB0_49;
	ld.global.u32 	%r111, [%rd2+16];
	rem.s32 	%r112, %r1, %r111;
	div.s32 	%r169, %r112, %r164;
	ld.global.u32 	%r164, [%rd2+4];
	bra.uni 	$L__BB0_42;
$L__BB0_41:
	ld.global.u32 	%r108, [%rd2+20];
	rem.s32 	%r109, %r1, %r108;
	ld.global.u32 	%r110, [%rd2+16];
	div.s32 	%r169, %r109, %r110;
	ld.global.u32 	%r164, [%rd2+8];
$L__BB0_42:
	setp.eq.s32 	%p24, %r164, 1;
	mov.f64 	%fd117, 0d0000000000000000;
	@%p24 bra 	$L__BB0_70;
	setp.ne.s32 	%p25, %r169, 0;
	@%p25 bra 	$L__BB0_50;
	setp.eq.s32 	%p36, %r3, 2;
	@%p36 bra 	$L__BB0_48;
	setp.eq.s32 	%p37, %r3, 1;
	@%p37 bra 	$L__BB0_47;
	add.s32 	%r171, %r6, %r8;
	bra.uni 	$L__BB0_49;
$L__BB0_47:
	add.s32 	%r171, %r8, 1;
	bra.uni 	$L__BB0_49;
$L__BB0_48:
	ld.global.u32 	%r130, [%rd2+4];
	mad.lo.s32 	%r171, %r6, %r130, %r8;
$L__BB0_49:
	mul.wide.s32 	%rd71, %r171, 8;
	add.s64 	%rd72, %rd1, %rd71;
	ld.global.f64 	%fd87, [%rd72];
	mul.wide.s32 	%rd73, %r8, 8;
	add.s64 	%rd74, %rd1, %rd73;
	ld.global.f64 	%fd88, [%rd74];
	sub.f64 	%fd117, %fd87, %fd88;
	bra.uni 	$L__BB0_70;
$L__BB0_50:
	add.s32 	%r113, %r164, -1;
	setp.ne.s32 	%p26, %r169, %r113;
	@%p26 bra 	$L__BB0_57;
	mul.wide.s32 	%rd67, %r8, 8;
	add.s64 	%rd68, %rd1, %rd67;
	ld.global.f64 	%fd16, [%rd68];
	setp.eq.s32 	%p34, %r3, 2;
	@%p34 bra 	$L__BB0_55;
	setp.eq.s32 	%p35, %r3, 1;
	@%p35 bra 	$L__BB0_54;
	sub.s32 	%r172, %r8, %r6;
	bra.uni 	$L__BB0_56;
$L__BB0_54:
	add.s32 	%r172, %r8, -1;
	bra.uni 	$L__BB0_56;
$L__BB0_55:
	ld.global.u32 	%r128, [%rd2+4];
	mul.lo.s32 	%r129, %r6, %r128;
	sub.s32 	%r172, %r8, %r129;
$L__BB0_56:
	mul.wide.s32 	%rd69, %r172, 8;
	add.s64 	%rd70, %rd1, %rd69;
	ld.global.f64 	%fd86, [%rd70];
	sub.f64 	%fd117, %fd16, %fd86;
	bra.uni 	$L__BB0_70;
$L__BB0_57:
	setp.ne.s32 	%p27, %r169, 1;
	add.s32 	%r114, %r164, -2;
	setp.ne.s32 	%p28, %r169, %r114;
	and.pred  	%p29, %p27, %p28;
	@%p29 bra 	$L__BB0_64;
	setp.eq.s32 	%p32, %r3, 2;
	@%p32 bra 	$L__BB0_62;
	setp.eq.s32 	%p33, %r3, 1;
	@%p33 bra 	$L__BB0_61;
	add.s32 	%r127, %r6, %r8;
	mul.wide.s32 	%rd63, %r127, 8;
	add.s64 	%rd64, %rd1, %rd63;
	ld.global.f64 	%fd115, [%rd64];
	sub.s32 	%r173, %r8, %r6;
	bra.uni 	$L__BB0_63;
$L__BB0_61:
	mul.wide.s32 	%rd61, %r8, 8;
	add.s64 	%rd62, %rd1, %rd61;
	ld.global.f64 	%fd115, [%rd62+8];
	add.s32 	%r173, %r8, -1;
	bra.uni 	$L__BB0_63;
$L__BB0_62:
	ld.global.u32 	%r124, [%rd2+4];
	mul.lo.s32 	%r125, %r6, %r124;
	add.s32 	%r126, %r125, %r8;
	mul.wide.s32 	%rd59, %r126, 8;
	add.s64 	%rd60, %rd1, %rd59;
	ld.global.f64 	%fd115, [%rd60];
	sub.s32 	%r173, %r8, %r125;
$L__BB0_63:
	mul.wide.s32 	%rd65, %r173, 8;
	add.s64 	%rd66, %rd1, %rd65;
	ld.global.f64 	%fd84, [%rd66];
	sub.f64 	%fd85, %fd115, %fd84;
	mul.f64 	%fd117, %fd85, 0d3FE0000000000000;
	bra.uni 	$L__BB0_70;
$L__BB0_64:
	setp.eq.s32 	%p30, %r3, 2;
	@%p30 bra 	$L__BB0_68;
	setp.eq.s32 	%p31, %r3, 1;
	@%p31 bra 	$L__BB0_67;
	shl.b32 	%r174, %r6, 1;
	sub.s32 	%r121, %r8, %r174;
	mul.wide.s32 	%rd51, %r121, 8;
	add.s64 	%rd52, %rd1, %rd51;
	ld.global.f64 	%fd77, [%rd52];
	mul.wide.s32 	%rd53, %r6, 8;
	add.s64 	%rd54, %rd52, %rd53;
	ld.global.f64 	%fd78, [%rd54];
	mul.f64 	%fd79, %fd78, 0d4020000000000000;
	sub.f64 	%fd80, %fd77, %fd79;
	add.s32 	%r122, %r6, %r8;
	mul.wide.s32 	%rd55, %r122, 8;
	add.s64 	%rd56, %rd1, %rd55;
	ld.global.f64 	%fd81, [%rd56];
	fma.rn.f64 	%fd116, %fd81, 0d4020000000000000, %fd80;
	bra.uni 	$L__BB0_69;
$L__BB0_67:
	mul.wide.s32 	%rd49, %r8, 8;
	add.s64 	%rd50, %rd1, %rd49;
	ld.global.f64 	%fd72, [%rd50+-16];
	ld.global.f64 	%fd73, [%rd50+-8];
	mul.f64 	%fd74, %fd73, 0d4020000000000000;
	sub.f64 	%fd75, %fd72, %fd74;
	ld.global.f64 	%fd76, [%rd50+8];
	fma.rn.f64 	%fd116, %fd76, 0d4020000000000000, %fd75;
	mov.b32 	%r174, 2;
	bra.uni 	$L__BB0_69;
$L__BB0_68:
	ld.global.u32 	%r115, [%rd2+4];
	mul.lo.s32 	%r116, %r6, %r115;
	shl.b32 	%r174, %r116, 1;
	sub.s32 	%r117, %r8, %r174;
	mul.wide.s32 	%rd43, %r117, 8;
	add.s64 	%rd44, %rd1, %rd43;
	ld.global.f64 	%fd67, [%rd44];
	sub.s32 	%r118, %r8, %r116;
	mul.wide.s32 	%rd45, %r118, 8;
	add.s64 	%rd46, %rd1, %rd45;
	ld.global.f64 	%fd68, [%rd46];
	mul.f64 	%fd69, %fd68, 0d4020000000000000;
	sub.f64 	%fd70, %fd67, %fd69;
	add.s32 	%r119, %r116, %r8;
	mul.wide.s32 	%rd47, %r119, 8;
	add.s64 	%rd48, %rd1, %rd47;
	ld.global.f64 	%fd71, [%rd48];
	fma.rn.f64 	%fd116, %fd71, 0d4020000000000000, %fd70;
$L__BB0_69:
	add.s32 	%r123, %r174, %r8;
	mul.wide.s32 	%rd57, %r123, 8;
	add.s64 	%rd58, %rd1, %rd57;
	ld.global.f64 	%fd82, [%rd58];
	sub.f64 	%fd83, %fd116, %fd82;
	div.rn.f64 	%fd117, %fd83, 0d4028000000000000;
$L__BB0_70:
	mad.lo.s32 	%r131, %r5, %r73, %r7;
	cvta.to.global.u64 	%rd75, %rd4;
	mul.wide.s32 	%rd76, %r131, 8;
	add.s64 	%rd77, %rd75, %rd76;
	st.global.f64 	[%rd77], %fd117;
	bra.uni 	$L__BB0_105;
$L__BB0_71:
	setp.eq.s32 	%p4, %r3, 2;
	@%p4 bra 	$L__BB0_75;
	setp.eq.s32 	%p5, %r3, 1;
	mov.u32 	%r175, %r7;
	@%p5 bra 	$L__BB0_76;
	setp.ne.s32 	%p6, %r3, 0;
	@%p6 bra 	$L__BB0_83;
	ld.global.u32 	%r86, [%rd2+16];
	rem.s32 	%r87, %r1, %r86;
	div.s32 	%r175, %r87, %r164;
	ld.global.u32 	%r164, [%rd2+4];
	bra.uni 	$L__BB0_76;
$L__BB0_75:
	ld.global.u32 	%r83, [%rd2+20];
	rem.s32 	%r84, %r1, %r83;
	ld.global.u32 	%r85, [%rd2+16];
	div.s32 	%r175, %r84, %r85;
	ld.global.u32 	%r164, [%rd2+8];
$L__BB0_76:
	setp.eq.s32 	%p7, %r164, 1;
	mov.f64 	%fd120, 0d0000000000000000;
	@%p7 bra 	$L__BB0_104;
	setp.ne.s32 	%p8, %r175, 0;
	@%p8 bra 	$L__BB0_84;
	setp.eq.s32 	%p19, %r3, 2;
	@%p19 bra 	$L__BB0_82;
	setp.eq.s32 	%p20, %r3, 1;
	@%p20 bra 	$L__BB0_81;
	add.s32 	%r177, %r6, %r8;
	bra.uni 	$L__BB0_83;
$L__BB0_81:
	add.s32 	%r177, %r8, 1;
	bra.uni 	$L__BB0_83;
$L__BB0_82:
	ld.global.u32 	%r105, [%rd2+4];
	mad.lo.s32 	%r177, %r6, %r105, %r8;
$L__BB0_83:
	mul.wide.s32 	%rd36, %r177, 8;
	add.s64 	%rd37, %rd1, %rd36;
	ld.global.f64 	%fd64, [%rd37];
	mul.wide.s32 	%rd38, %r8, 8;
	add.s64 	%rd39, %rd1, %rd38;
	ld.global.f64 	%fd65, [%rd39];
	sub.f64 	%fd120, %fd64, %fd65;
	bra.uni 	$L__BB0_104;
$L__BB0_84:
	add.s32 	%r88, %r164, -1;
	setp.ne.s32 	%p9, %r175, %r88;
	@%p9 bra 	$L__BB0_91;
	mul.wide.s32 	%rd32, %r8, 8;
	add.s64 	%rd33, %rd1, %rd32;
	ld.global.f64 	%fd30, [%rd33];
	setp.eq.s32 	%p17, %r3, 2;
	@%p17 bra 	$L__BB0_89;
	setp.eq.s32 	%p18, %r3, 1;
	@%p18 bra 	$L__BB0_88;
	sub.s32 	%r178, %r8, %r6;
	bra.uni 	$L__BB0_90;
$L__BB0_88:
	add.s32 	%r178, %r8, -1;
	bra.uni 	$L__BB0_90;
$L__BB0_89:
	ld.global.u32 	%r103, [%rd2+4];
	mul.lo.s32 	%r104, %r6, %r103;
	sub.s32 	%r178, %r8, %r104;
$L__BB0_90:
	mul.wide.s32 	%rd34, %r178, 8;
	add.s64 	%rd35, %rd1, %rd34;
	ld.global.f64 	%fd63, [%rd35];
	sub.f64 	%fd120, %fd30, %fd63;
	bra.uni 	$L__BB0_104;
$L__BB0_91:
	setp.ne.s32 	%p10, %r175, 1;
	add.s32 	%r89, %r164, -2;
	setp.ne.s32 	%p11, %r175, %r89;
	and.pred  	%p12, %p10, %p11;
	@%p12 bra 	$L__BB0_98;
	setp.eq.s32 	%p15, %r3, 2;
	@%p15 bra 	$L__BB0_96;
	setp.eq.s32 	%p16, %r3, 1;
	@%p16 bra 	$L__BB0_95;
	add.s32 	%r102, %r6, %r8;
	mul.wide.s32 	%rd28, %r102, 8;
	add.s64 	%rd29, %rd1, %rd28;
	ld.global.f64 	%fd118, [%rd29];
	sub.s32 	%r179, %r8, %r6;
	bra.uni 	$L__BB0_97;
$L__BB0_95:
	mul.wide.s32 	%rd26, %r8, 8;
	add.s64 	%rd27, %rd1, %rd26;
	ld.global.f64 	%fd118, [%rd27+8];
	add.s32 	%r179, %r8, -1;
	bra.uni 	$L__BB0_97;
$L__BB0_96:
	ld.global.u32 	%r99, [%rd2+4];
	mul.lo.s32 	%r100, %r6, %r99;
	add.s32 	%r101, %r100, %r8;
	mul.wide.s32 	%rd24, %r101, 8;
	add.s64 	%rd25, %rd1, %rd24;
	ld.global.f64 	%fd118, [%rd25];
	sub.s32 	%r179, %r8, %r100;
$L__BB0_97:
	mul.wide.s32 	%rd30, %r179, 8;
	add.s64 	%rd31, %rd1, %rd30;
	ld.global.f64 	%fd61, [%rd31];
	sub.f64 	%fd62, %fd118, %fd61;
	mul.f64 	%fd120, %fd62, 0d3FE0000000000000;
	bra.uni 	$L__BB0_104;
$L__BB0_98:
	setp.eq.s32 	%p13, %r3, 2;
	@%p13 bra 	$L__BB0_102;
	setp.eq.s32 	%p14, %r3, 1;
	@%p14 bra 	$L__BB0_101;
	shl.b32 	%r180, %r6, 1;
	sub.s32 	%r96, %r8, %r180;
	mul.wide.s32 	%rd16, %r96, 8;
	add.s64 	%rd17, %rd1, %rd16;
	ld.global.f64 	%fd54, [%rd17];
	mul.wide.s32 	%rd18, %r6, 8;
	add.s64 	%rd19, %rd17, %rd18;
	ld.global.f64 	%fd55, [%rd19];
	mul.f64 	%fd56, %fd55, 0d4020000000000000;
	sub.f64 	%fd57, %fd54, %fd56;
	add.s32 	%r97, %r6, %r8;
	mul.wide.s32 	%rd20, %r97, 8;
	add.s64 	%rd21, %rd1, %rd20;
	ld.global.f64 	%fd58, [%rd21];
	fma.rn.f64 	%fd119, %fd58, 0d4020000000000000, %fd57;
	bra.uni 	$L__BB0_103;
$L__BB0_101:
	mul.wide.s32 	%rd14, %r8, 8;
	add.s64 	%rd15, %rd1, %rd14;
	ld.global.f64 	%fd49, [%rd15+-16];
	ld.global.f64 	%fd50, [%rd15+-8];
	mul.f64 	%fd51, %fd50, 0d4020000000000000;
	sub.f64 	%fd52, %fd49, %fd51;
	ld.global.f64 	%fd53, [%rd15+8];
	fma.rn.f64 	%fd119, %fd53, 0d4020000000000000, %fd52;
	mov.b32 	%r180, 2;
	bra.uni 	$L__BB0_103;
$L__BB0_102:
	ld.global.u32 	%r90, [%rd2+4];
	mul.lo.s32 	%r91, %r6, %r90;
	shl.b32 	%r180, %r91, 1;
	sub.s32 	%r92, %r8, %r180;
	mul.wide.s32 	%rd8, %r92, 8;
	add.s64 	%rd9, %rd1, %rd8;
	ld.global.f64 	%fd44, [%rd9];
	sub.s32 	%r93, %r8, %r91;
	mul.wide.s32 	%rd10, %r93, 8;
	add.s64 	%rd11, %rd1, %rd10;
	ld.global.f64 	%fd45, [%rd11];
	mul.f64 	%fd46, %fd45, 0d4020000000000000;
	sub.f64 	%fd47, %fd44, %fd46;
	add.s32 	%r94, %r91, %r8;
	mul.wide.s32 	%rd12, %r94, 8;
	add.s64 	%rd13, %rd1, %rd12;
	ld.global.f64 	%fd48, [%rd13];
	fma.rn.f64 	%fd119, %fd48, 0d4020000000000000, %fd47;
$L__BB0_103:
	add.s32 	%r98, %r180, %r8;
	mul.wide.s32 	%rd22, %r98, 8;
	add.s64 	%rd23, %rd1, %rd22;
	ld.global.f64 	%fd59, [%rd23];
	sub.f64 	%fd60, %fd119, %fd59;
	div.rn.f64 	%fd120, %fd60, 0d4028000000000000;
$L__BB0_104:
	mad.lo.s32 	%r106, %r5, %r74, %r7;
	cvta.to.global.u64 	%rd40, %rd5;
	mul.wide.s32 	%rd41, %r106, 8;
	add.s64 	%rd42, %rd40, %rd41;
	st.global.f64 	[%rd42], %fd120;
$L__BB0_105:
	ret;

}


// ===== COMPILED SASS (sm_100) =====

	.target	sm_100

	.elftype	@"ET_EXEC"


//--------------------- .note.nv.tkinfo           --------------------------
	.section	.note.nv.tkinfo,"",@"SHT_NOTE"
	.sectionflags	@"SHF_NOTE_NV_TKINFO"
	.tkinfo
        /*0018*/ 	.word	0x00000002
        /*0030*/ 	.string	""
        /*0030*/ 	.string	"ptxas"
        /*0030*/ 	.string	"Cuda compilation tools, release 13.0, V13.0.88"
        /*0030*/ 	.string	"Build cuda_13.0.r13.0/compiler.36424714_0"
        /*0030*/ 	.string	"-arch sm_100 -m 64 "



//--------------------- .note.nv.cuinfo           --------------------------
	.section	.note.nv.cuinfo,"",@"SHT_NOTE"
	.sectionflags	@"SHF_NOTE_NV_CUINFO"
        /*0018*/ 	.short	0x0002
        /*001a*/ 	.short	0x0064
        /*001c*/ 	.short	0x0082
	.zero		2


//--------------------- .nv.info                  --------------------------
	.section	.nv.info,"",@"SHT_CUDA_INFO"
	.align	4


	//----- nvinfo : EIATTR_REGCOUNT
	.align		4
        /*0000*/ 	.byte	0x04, 0x2f
        /*0002*/ 	.short	(.L_1 - .L_0)
	.align		4
.L_0:
        /*0004*/ 	.word	index@(batchGradientsKernel)
        /*0008*/ 	.word	0x0000001a


	//----- nvinfo : EIATTR_FRAME_SIZE
	.align		4
.L_1:
        /*000c*/ 	.byte	0x04, 0x11
        /*000e*/ 	.short	(.L_3 - .L_2)
	.align		4
.L_2:
        /*0010*/ 	.word	index@($__internal_0_$__cuda_sm20_div_rn_f64_full)
        /*0014*/ 	.word	0x00000000


	//----- nvinfo : EIATTR_FRAME_SIZE
	.align		4
.L_3:
        /*0018*/ 	.byte	0x04, 0x11
        /*001a*/ 	.short	(.L_5 - .L_4)
	.align		4
.L_4:
        /*001c*/ 	.word	index@(batchGradientsKernel)
        /*0020*/ 	.word	0x00000000


	//----- nvinfo : EIATTR_MIN_STACK_SIZE
	.align		4
.L_5:
        /*0024*/ 	.byte	0x04, 0x12
        /*0026*/ 	.short	(.L_7 - .L_6)
	.align		4
.L_6:
        /*0028*/ 	.word	index@(batchGradientsKernel)
        /*002c*/ 	.word	0x00000000
.L_7:


//--------------------- .nv.compat                --------------------------
	.section	.nv.compat,"",@"SHT_CUDA_COMPAT_INFO"
	.align	4
        /*0000*/ 	.byte	0x02, 0x09, 0x00, 0x00, 0x02, 0x02, 0x01, 0x00, 0x02, 0x05, 0x05, 0x00, 0x03, 0x07, 0x01, 0x01
        /*0010*/ 	.byte	0x02, 0x03, 0x00, 0x00, 0x02, 0x06, 0x01, 0x00, 0x04, 0x0b, 0x08, 0x00, 0x01, 0x00, 0x00, 0x00
        /*0020*/ 	.byte	0x00, 0x00, 0x00, 0x00


//--------------------- .nv.info.batchGradientsKernel --------------------------
	.section	.nv.info.batchGradientsKernel,"",@"SHT_CUDA_INFO"
	.sectionflags	@""
	.align	4


	//----- nvinfo : EIATTR_CUDA_API_VERSION
	.align		4
        /*0000*/ 	.byte	0x04, 0x37
        /*0002*/ 	.short	(.L_9 - .L_8)
.L_8:
        /*0004*/ 	.word	0x00000082


	//----- nvinfo : EIATTR_KPARAM_INFO
	.align		4
.L_9:
        /*0008*/ 	.byte	0x04, 0x17
        /*000a*/ 	.short	(.L_11 - .L_10)
.L_10:
        /*000c*/ 	.word	0x00000000
        /*0010*/ 	.short	0x0008
        /*0012*/ 	.short	0x0040
        /*0014*/ 	.byte	0x00, 0xf0, 0x11, 0x00


	//----- nvinfo : EIATTR_KPARAM_INFO
	.align		4
.L_11:
        /*0018*/ 	.byte	0x04, 0x17
        /*001a*/ 	.short	(.L_13 - .L_12)
.L_12:
        /*001c*/ 	.word	0x00000000
        /*0020*/ 	.short	0x0007
        /*0022*/ 	.short	0x0038
        /*0024*/ 	.byte	0x00, 0xf5, 0x21, 0x00


	//----- nvinfo : EIATTR_KPARAM_INFO
	.align		4
.L_13:
        /*0028*/ 	.byte	0x04, 0x17
        /*002a*/ 	.short	(.L_15 - .L_14)
.L_14:
        /*002c*/ 	.word	0x00000000
        /*0030*/ 	.short	0x0006
        /*0032*/ 	.short	0x0030
        /*0034*/ 	.byte	0x00, 0xf0, 0x11, 0x00


	//----- nvinfo : EIATTR_KPARAM_INFO
	.align		4
.L_15:
        /*0038*/ 	.byte	0x04, 0x17
        /*003a*/ 	.short	(.L_17 - .L_16)
.L_16:
        /*003c*/ 	.word	0x00000000
        /*0040*/ 	.short	0x0005
        /*0042*/ 	.short	0x0028
        /*0044*/ 	.byte	0x00, 0xf5, 0x21, 0x00


	//----- nvinfo : EIATTR_KPARAM_INFO
	.align		4
.L_17:
        /*0048*/ 	.byte	0x04, 0x17
        /*004a*/ 	.short	(.L_19 - .L_18)
.L_18:
        /*004c*/ 	.word	0x00000000
        /*0050*/ 	.short	0x0004
        /*0052*/ 	.short	0x0020
        /*0054*/ 	.byte	0x00, 0xf0, 0x11, 0x00


	//----- nvinfo : EIATTR_KPARAM_INFO
	.align		4
.L_19:
        /*0058*/ 	.byte	0x04, 0x17
        /*005a*/ 	.short	(.L_21 - .L_20)
.L_20:
        /*005c*/ 	.word	0x00000000
        /*0060*/ 	.short	0x0003
        /*0062*/ 	.short	0x0018
        /*0064*/ 	.byte	0x00, 0xf5, 0x21, 0x00


	//----- nvinfo : EIATTR_KPARAM_INFO
	.align		4
.L_21:
        /*0068*/ 	.byte	0x04, 0x17
        /*006a*/ 	.short	(.L_23 - .L_22)
.L_22:
        /*006c*/ 	.word	0x00000000
        /*0070*/ 	.short	0x0002
        /*0072*/ 	.short	0x0010
        /*0074*/ 	.byte	0x00, 0xf5, 0x21, 0x00


	//----- nvinfo : EIATTR_KPARAM_INFO
	.align		4
.L_23:
        /*0078*/ 	.byte	0x04, 0x17
        /*007a*/ 	.short	(.L_25 - .L_24)
.L_24:
        /*007c*/ 	.word	0x00000000
        /*0080*/ 	.short	0x0001
        /*0082*/ 	.short	0x0008
        /*0084*/ 	.byte	0x00, 0xf5, 0x21, 0x00


	//----- nvinfo : EIATTR_KPARAM_INFO
	.align		4
.L_25:
        /*0088*/ 	.byte	0x04, 0x17
        /*008a*/ 	.short	(.L_27 - .L_26)
.L_26:
        /*008c*/ 	.word	0x00000000
        /*0090*/ 	.short	0x0000
        /*0092*/ 	.short	0x0000
        /*0094*/ 	.byte	0x00, 0xf0, 0x11, 0x00


	//----- nvinfo : EIATTR_SPARSE_MMA_MASK
	.align		4
.L_27:
        /*0098*/ 	.byte	0x03, 0x50
        /*009a*/ 	.short	0x0000


	//----- nvinfo : EIATTR_MAXREG_COUNT
	.align		4
        /*009c*/ 	.byte	0x03, 0x1b
        /*009e*/ 	.short	0x00ff


	//----- nvinfo : EIATTR_MERCURY_ISA_VERSION
	.align		4
        /*00a0*/ 	.byte	0x03, 0x5f
        /*00a2*/ 	.short	0x0101


	//----- nvinfo : EIATTR_VRC_CTA_INIT_COUNT
	.align		4
        /*00a4*/ 	.byte	0x02, 0x4a
	.zero		1
	.zero		1


	//----- nvinfo : EIATTR_EXIT_INSTR_OFFSETS
	.align		4
        /*00a8*/ 	.byte	0x04, 0x1c
        /*00aa*/ 	.short	(.L_29 - .L_28)


	//   ....[0]....
.L_28:
        /*00ac*/ 	.word	0x00000070


	//   ....[1]....
        /*00b0*/ 	.word	0x00001680


	//   ....[2]....
        /*00b4*/ 	.word	0x00002770


	//   ....[3]....
        /*00b8*/ 	.word	0x00003830


	//----- nvinfo : EIATTR_INDIRECT_BRANCH_TARGETS
	.align		4
.L_29:
        /*00bc*/ 	.byte	0x04, 0x34
        /*00be*/ 	.short	(.L_31 - .L_30)


	//   ....[0]....
.L_30:
        /*00c0*/ 	.word	.L_x_65@srel
        /*00c4*/ 	.short	0x0
        /*00c6*/ 	.short	0x0
        /*00c8*/ 	.word	0x3
        /*00cc*/ 	.word	.L_x_66@srel
        /*00d0*/ 	.word	.L_x_67@srel
        /*00d4*/ 	.word	.L_x_68@srel


	//   ....[1]....
        /*00d8*/ 	.word	.L_x_69@srel
        /*00dc*/ 	.short	0x0
        /*00de*/ 	.short	0x0
        /*00e0*/ 	.word	0x3
        /*00e4*/ 	.word	.L_x_70@srel
        /*00e8*/ 	.word	.L_x_71@srel
        /*00ec*/ 	.word	.L_x_72@srel


	//   ....[2]....
        /*00f0*/ 	.word	.L_x_73@srel
        /*00f4*/ 	.short	0x0
        /*00f6*/ 	.short	0x0
        /*00f8*/ 	.word	0x3
        /*00fc*/ 	.word	.L_x_74@srel
        /*0100*/ 	.word	.L_x_75@srel
        /*0104*/ 	.word	.L_x_76@srel


	//   ....[3]....
        /*0108*/ 	.word	.L_x_77@srel
        /*010c*/ 	.short	0x0
        /*010e*/ 	.short	0x0
        /*0110*/ 	.word	0x3
        /*0114*/ 	.word	.L_x_78@srel
        /*0118*/ 	.word	.L_x_79@srel
        /*011c*/ 	.word	.L_x_80@srel


	//   ....[4]....
        /*0120*/ 	.word	.L_x_81@srel
        /*0124*/ 	.short	0x0
        /*0126*/ 	.short	0x0
        /*0128*/ 	.word	0x3
        /*012c*/ 	.word	.L_x_82@srel
        /*0130*/ 	.word	.L_x_83@srel
        /*0134*/ 	.word	.L_x_84@srel


	//   ....[5]....
        /*0138*/ 	.word	.L_x_85@srel
        /*013c*/ 	.short	0x0
        /*013e*/ 	.short	0x0
        /*0140*/ 	.word	0x3
        /*0144*/ 	.word	.L_x_86@srel
        /*0148*/ 	.word	.L_x_87@srel
        /*014c*/ 	.word	.L_x_88@srel


	//   ....[6]....
        /*0150*/ 	.word	.L_x_89@srel
        /*0154*/ 	.short	0x0
        /*0156*/ 	.short	0x0
        /*0158*/ 	.word	0x3
        /*015c*/ 	.word	.L_x_90@srel
        /*0160*/ 	.word	.L_x_91@srel
        /*0164*/ 	.word	.L_x_92@srel


	//   ....[7]....
        /*0168*/ 	.word	.L_x_93@srel
        /*016c*/ 	.short	0x0
        /*016e*/ 	.short	0x0
        /*0170*/ 	.word	0x3
        /*0174*/ 	.word	.L_x_94@srel
        /*0178*/ 	.word	.L_x_95@srel
        /*017c*/ 	.word	.L_x_96@srel


	//   ....[8]....
        /*0180*/ 	.word	.L_x_97@srel
        /*0184*/ 	.short	0x0
        /*0186*/ 	.short	0x0
        /*0188*/ 	.word	0x3
        /*018c*/ 	.word	.L_x_98@srel
        /*0190*/ 	.word	.L_x_99@srel
        /*0194*/ 	.word	.L_x_100@srel


	//----- nvinfo : EIATTR_CRS_STACK_SIZE
	.align		4
.L_31:
        /*0198*/ 	.byte	0x04, 0x1e
        /*019a*/ 	.short	(.L_33 - .L_32)
.L_32:
        /*019c*/ 	.word	0x00000000


	//----- nvinfo : EIATTR_CBANK_PARAM_SIZE
	.align		4
.L_33:
        /*01a0*/ 	.byte	0x03, 0x19
        /*01a2*/ 	.short	0x0044


	//----- nvinfo : EIATTR_PARAM_CBANK
	.align		4
        /*01a4*/ 	.byte	0x04, 0x0a
        /*01a6*/ 	.short	(.L_35 - .L_34)
	.align		4
.L_34:
        /*01a8*/ 	.word	index@(.nv.constant0.batchGradientsKernel)
        /*01ac*/ 	.short	0x0380
        /*01ae*/ 	.short	0x0044


	//----- nvinfo : EIATTR_SW_WAR
	.align		4
.L_35:
        /*01b0*/ 	.byte	0x04, 0x36
        /*01b2*/ 	.short	(.L_37 - .L_36)
.L_36:
        /*01b4*/ 	.word	0x00000008
.L_37:


//--------------------- .nv.callgraph             --------------------------
	.section	.nv.callgraph,"",@"SHT_CUDA_CALLGRAPH"
	.align	4
	.sectionentsize	8
	.align		4
        /*0000*/ 	.word	0x00000000
	.align		4
        /*0004*/ 	.word	0xffffffff
	.align		4
        /*0008*/ 	.word	0x00000000
	.align		4
        /*000c*/ 	.word	0xfffffffe
	.align		4
        /*0010*/ 	.word	0x00000000
	.align		4
        /*0014*/ 	.word	0xfffffffd
	.align		4
        /*0018*/ 	.word	0x00000000
	.align		4
        /*001c*/ 	.word	0xfffffffc


//--------------------- .nv.constant2.batchGradientsKernel --------------------------
	.section	.nv.constant2.batchGradientsKernel,"a",@progbits
	.sectionflags	@""
	.align	4
.nv.constant2.batchGradientsKernel:
        /*0000*/ 	.byte	0x70, 0x0c, 0x00, 0x00, 0x90, 0x0c, 0x00, 0x00, 0x50, 0x0c, 0x00, 0x00, 0xb0, 0x0f, 0x00, 0x00
        /*0010*/ 	.byte	0x20, 0x10, 0x00, 0x00, 0x30, 0x0f, 0x00, 0x00, 0x70, 0x12, 0x00, 0x00, 0x20, 0x13, 0x00, 0x00
        /*0020*/ 	.byte	0x80, 0x11, 0x00, 0x00, 0x80, 0x1d, 0x00, 0x00, 0xa0, 0x1d, 0x00, 0x00, 0x60, 0x1d, 0x00, 0x00
        /*0030*/ 	.byte	0xc0, 0x20, 0x00, 0x00, 0x30, 0x21, 0x00, 0x00, 0x40, 0x20, 0x00, 0x00, 0x80, 0x23, 0x00, 0x00
        /*0040*/ 	.byte	0x30, 0x24, 0x00, 0x00, 0x90, 0x22, 0x00, 0x00, 0x40, 0x2e, 0x00, 0x00, 0x60, 0x2e, 0x00, 0x00
        /*0050*/ 	.byte	0x20, 0x2e, 0x00, 0x00, 0x80, 0x31, 0x00, 0x00, 0xf0, 0x31, 0x00, 0x00, 0x00, 0x31, 0x00, 0x00
        /*0060*/ 	.byte	0x40, 0x34, 0x00, 0x00, 0xf0, 0x34, 0x00, 0x00, 0x50, 0x33, 0x00, 0x00


//--------------------- .text.batchGradientsKernel --------------------------
	.section	.text.batchGradientsKernel,"ax",@progbits
	.align	128
        .global         batchGradientsKernel
        .type           batchGradientsKernel,@function
        .size           batchGradientsKernel,(.L_x_101 - batchGradientsKernel)
        .other          batchGradientsKernel,@"STO_CUDA_ENTRY STV_DEFAULT"
batchGradientsKernel:
.text.batchGradientsKernel:
[----:B------:R-:W-:Y:S01]  /*0000*/  LDC R1, c[0x0][0x37c] ;  /* 0x0000df00ff017b82 */ /* 0x000fe20000000800 */
[----:B------:R-:W0:Y:S07]  /*0010*/  S2R R3, SR_TID.X ;  /* 0x0000000000037919 */ /* 0x000e2e0000002100 */
[----:B------:R-:W0:Y:S01]  /*0020*/  S2UR UR4, SR_CTAID.X ;  /* 0x00000000000479c3 */ /* 0x000e220000002500 */
[----:B------:R-:W1:Y:S07]  /*0030*/  LDCU UR5, c[0x0][0x380] ;  /* 0x00007000ff0577ac */ /* 0x000e6e0008000800 */
[----:B------:R-:W0:Y:S02]  /*0040*/  LDC R12, c[0x0][0x360] ;  /* 0x0000d800ff0c7b82 */ /* 0x000e240000000800 */
[----:B0-----:R-:W-:-:S05]  /*0050*/  IMAD R12, R12, UR4, R3 ;  /* 0x000000040c0c7c24 */ /* 0x001fca000f8e0203 */
[----:B-1----:R-:W-:-:S13]  /*0060*/  ISETP.GE.AND P0, PT, R12, UR5, PT ;  /* 0x000000050c007c0c */ /* 0x002fda000bf06270 */
[----:B------:R-:W-:Y:S05]  /*0070*/  @P0 EXIT ;  /* 0x000000000000094d */ /* 0x000fea0003800000 */
[----:B------:R-:W0:Y:S01]  /*0080*/  LDC.64 R8, c[0x0][0x390] ;  /* 0x0000e400ff087b82 */ /* 0x000e220000000a00 */
[----:B------:R-:W0:Y:S02]  /*0090*/  LDCU.64 UR6, c[0x0][0x358] ;  /* 0x00006b00ff0677ac */ /* 0x000e240008000a00 */
[----:B0-----:R-:W2:Y:S04]  /*00a0*/  LDG.E R13, desc[UR6][R8.64+0x18] ;  /* 0x00001806080d7981 */ /* 0x001ea8000c1e1900 */
[----:B------:R-:W3:Y:S04]  /*00b0*/  LDG.E R4, desc[UR6][R8.64] ;  /* 0x0000000608047981 */ /* 0x000ee8000c1e1900 */
[----:B------:R-:W4:Y:S01]  /*00c0*/  LDG.E R3, desc[UR6][R8.64+0x1c] ;  /* 0x00001c0608037981 */ /* 0x000f22000c1e1900 */
[----:B------:R-:W-:Y:S01]  /*00d0*/  IABS R10, R12 ;  /* 0x0000000c000a7213 */ /* 0x000fe20000000000 */
[----:B------:R-:W-:Y:S01]  /*00e0*/  UMOV UR4, URZ ;  /* 0x000000ff00047c82 */ /* 0x000fe20008000000 */
[----:B--2---:R-:W-:-:S04]  /*00f0*/  IABS R2, R13 ;  /* 0x0000000d00027213 */ /* 0x004fc80000000000 */
[----:B------:R-:W0:Y:S01]  /*0100*/  I2F.RP R0, R2 ;  /* 0x0000000200007306 */ /* 0x000e220000209400 */
[-C--:B---3--:R-:W-:Y:S02]  /*0110*/  IABS R11, R4.reuse ;  /* 0x00000004000b7213 */ /* 0x088fe40000000000 */
[----:B------:R-:W-:-:S05]  /*0120*/  IABS R18, R4 ;  /* 0x0000000400127213 */ /* 0x000fca0000000000 */
[----:B0-----:R-:W0:Y:S02]  /*0130*/  MUFU.RCP R0, R0 ;  /* 0x0000000000007308 */ /* 0x001e240000001000 */
[----:B0-----:R-:W-:Y:S01]  /*0140*/  VIADD R6, R0, 0xffffffe ;  /* 0x0ffffffe00067836 */ /* 0x001fe20000000000 */
[----:B------:R-:W-:-:S05]  /*0150*/  IABS R0, R4 ;  /* 0x0000000400007213 */ /* 0x000fca0000000000 */
[----:B------:R0:W1:Y:S08]  /*0160*/  F2I.FTZ.U32.TRUNC.NTZ R7, R6 ;  /* 0x0000000600077305 */ /* 0x000070000021f000 */
[----:B------:R-:W2:Y:S01]  /*0170*/  I2F.RP R16, R0 ;  /* 0x0000000000107306 */ /* 0x000ea20000209400 */
[----:B0-----:R-:W-:Y:S02]  /*0180*/  HFMA2 R6, -RZ, RZ, 0, 0 ;  /* 0x00000000ff067431 */ /* 0x001fe400000001ff */
[----:B-1----:R-:W-:-:S04]  /*0190*/  IMAD.MOV R5, RZ, RZ, -R7 ;  /* 0x000000ffff057224 */ /* 0x002fc800078e0a07 */
[----:B------:R-:W-:-:S04]  /*01a0*/  IMAD R5, R5, R2, RZ ;  /* 0x0000000205057224 */ /* 0x000fc800078e02ff */
[----:B------:R-:W-:Y:S01]  /*01b0*/  IMAD.HI.U32 R7, R7, R5, R6 ;  /* 0x0000000507077227 */ /* 0x000fe200078e0006 */
[----:B------:R-:W-:Y:S01]  /*01c0*/  IABS R5, R13 ;  /* 0x0000000d00057213 */ /* 0x000fe20000000000 */
[----:B--2---:R-:W0:Y:S04]  /*01d0*/  MUFU.RCP R16, R16 ;  /* 0x0000001000107308 */ /* 0x004e280000001000 */
[----:B------:R-:W-:-:S04]  /*01e0*/  IMAD.HI.U32 R6, R7, R10, RZ ;  /* 0x0000000a07067227 */ /* 0x000fc800078e00ff */
[----:B------:R-:W-:Y:S01]  /*01f0*/  IMAD.MOV R5, RZ, RZ, -R5 ;  /* 0x000000ffff057224 */ /* 0x000fe200078e0a05 */
[----:B------:R-:W1:Y:S03]  /*0200*/  I2F.RP R7, R11 ;  /* 0x0000000b00077306 */ /* 0x000e660000209400 */
[----:B------:R-:W-:-:S05]  /*0210*/  IMAD R5, R6, R5, R10 ;  /* 0x0000000506057224 */ /* 0x000fca00078e020a */
[----:B------:R-:W-:Y:S02]  /*0220*/  ISETP.GT.U32.AND P1, PT, R2, R5, PT ;  /* 0x000000050200720c */ /* 0x000fe40003f24070 */
[----:B0-----:R-:W-:-:S04]  /*0230*/  IADD3 R14, PT, PT, R16, 0xffffffe, RZ ;  /* 0x0ffffffe100e7810 */ /* 0x001fc80007ffe0ff */
[----:B------:R0:W-:Y:S07]  /*0240*/  F2I.FTZ.U32.TRUNC.NTZ R15, R14 ;  /* 0x0000000e000f7305 */ /* 0x0001ee000021f000 */
[----:B------:R-:W-:Y:S01]  /*0250*/  @!P1 IMAD.IADD R5, R5, 0x1, -R2 ;  /* 0x0000000105059824 */ /* 0x000fe200078e0a02 */
[----:B-1----:R-:W1:Y:S01]  /*0260*/  MUFU.RCP R7, R7 ;  /* 0x0000000700077308 */ /* 0x002e620000001000 */
[----:B------:R-:W-:Y:S01]  /*0270*/  @!P1 VIADD R6, R6, 0x1 ;  /* 0x0000000106069836 */ /* 0x000fe20000000000 */
[----:B------:R-:W-:Y:S01]  /*0280*/  ISETP.NE.AND P1, PT, R13, RZ, PT ;  /* 0x000000ff0d00720c */ /* 0x000fe20003f25270 */
[----:B0-----:R-:W-:Y:S01]  /*0290*/  IMAD.MOV.U32 R14, RZ, RZ, RZ ;  /* 0x000000ffff0e7224 */ /* 0x001fe200078e00ff */
[----:B------:R-:W-:-:S02]  /*02a0*/  ISETP.GE.U32.AND P0, PT, R5, R2, PT ;  /* 0x000000020500720c */ /* 0x000fc40003f06070 */
[----:B------:R-:W-:-:S04]  /*02b0*/  LOP3.LUT R2, R12, R13, RZ, 0x3c, !PT ;  /* 0x0000000d0c027212 */ /* 0x000fc800078e3cff */
[----:B------:R-:W-:Y:S02]  /*02c0*/  ISETP.GE.AND P2, PT, R2, RZ, PT ;  /* 0x000000ff0200720c */ /* 0x000fe40003f46270 */
[----:B------:R-:W-:Y:S01]  /*02d0*/  IABS R2, R4 ;  /* 0x0000000400027213 */ /* 0x000fe20000000000 */
[----:B-1----:R-:W-:-:S04]  /*02e0*/  VIADD R17, R7, 0xffffffe ;  /* 0x0ffffffe07117836 */ /* 0x002fc80000000000 */
[----:B------:R-:W-:Y:S01]  /*02f0*/  @P0 IADD3 R6, PT, PT, R6, 0x1, RZ ;  /* 0x0000000106060810 */ /* 0x000fe20007ffe0ff */
[----:B------:R-:W-:Y:S01]  /*0300*/  IMAD.MOV R7, RZ, RZ, -R15 ;  /* 0x000000ffff077224 */ /* 0x000fe200078e0a0f */
[----:B------:R-:W0:Y:S04]  /*0310*/  F2I.FTZ.U32.TRUNC.NTZ R17, R17 ;  /* 0x0000001100117305 */ /* 0x000e28000021f000 */
[----:B------:R-:W-:Y:S01]  /*0320*/  @!P2 IMAD.MOV R6, RZ, RZ, -R6 ;  /* 0x000000ffff06a224 */ /* 0x000fe200078e0a06 */
[----:B------:R-:W-:Y:S01]  /*0330*/  @!P1 LOP3.LUT R6, RZ, R13, RZ, 0x33, !PT ;  /* 0x0000000dff069212 */ /* 0x000fe200078e33ff */
[----:B------:R-:W-:-:S04]  /*0340*/  IMAD R7, R7, R0, RZ ;  /* 0x0000000007077224 */ /* 0x000fc800078e02ff */
[----:B------:R-:W-:Y:S02]  /*0350*/  IMAD.MOV R5, RZ, RZ, -R6 ;  /* 0x000000ffff057224 */ /* 0x000fe400078e0a06 */
[----:B------:R-:W-:-:S04]  /*0360*/  IMAD.HI.U32 R14, R15, R7, R14 ;  /* 0x000000070f0e7227 */ /* 0x000fc800078e000e */
[----:B------:R-:W-:Y:S01]  /*0370*/  IMAD R5, R13, R5, R12 ;  /* 0x000000050d057224 */ /* 0x000fe200078e020c */
[----:B0-----:R-:W-:-:S04]  /*0380*/  IADD3 R16, PT, PT, RZ, -R17, RZ ;  /* 0x80000011ff107210 */ /* 0x001fc80007ffe0ff */
[----:B------:R-:W-:Y:S01]  /*0390*/  IABS R7, R5 ;  /* 0x0000000500077213 */ /* 0x000fe20000000000 */
[----:B------:R-:W-:Y:S01]  /*03a0*/  IMAD R15, R16, R11, RZ ;  /* 0x0000000b100f7224 */ /* 0x000fe200078e02ff */
[----:B------:R-:W-:-:S03]  /*03b0*/  MOV R16, RZ ;  /* 0x000000ff00107202 */ /* 0x000fc60000000f00 */
[----:B------:R-:W-:Y:S01]  /*03c0*/  IMAD.HI.U32 R14, R14, R7, RZ ;  /* 0x000000070e0e7227 */ /* 0x000fe200078e00ff */
[----:B------:R-:W-:-:S03]  /*03d0*/  LOP3.LUT R5, R5, R4, RZ, 0x3c, !PT ;  /* 0x0000000405057212 */ /* 0x000fc600078e3cff */
[----:B------:R-:W-:Y:S01]  /*03e0*/  IMAD.HI.U32 R15, R17, R15, R16 ;  /* 0x0000000f110f7227 */ /* 0x000fe200078e0010 */
[----:B------:R-:W-:-:S03]  /*03f0*/  ISETP.GE.AND P1, PT, R5, RZ, PT ;  /* 0x000000ff0500720c */ /* 0x000fc60003f26270 */
[----:B------:R-:W-:Y:S02]  /*0400*/  IMAD.MOV R16, RZ, RZ, -R2 ;  /* 0x000000ffff107224 */ /* 0x000fe400078e0a02 */
[----:B------:R-:W-:Y:S02]  /*0410*/  IMAD.MOV R17, RZ, RZ, -R18 ;  /* 0x000000ffff117224 */ /* 0x000fe400078e0a12 */
[----:B------:R-:W-:Y:S02]  /*0420*/  IMAD R7, R14, R16, R7 ;  /* 0x000000100e077224 */ /* 0x000fe400078e0207 */
[----:B------:R-:W-:-:S03]  /*0430*/  IMAD.HI.U32 R2, R15, R10, RZ ;  /* 0x0000000a0f027227 */ /* 0x000fc600078e00ff */
[----:B------:R-:W-:Y:S01]  /*0440*/  ISETP.GT.U32.AND P2, PT, R0, R7, PT ;  /* 0x000000070000720c */ /* 0x000fe20003f44070 */
[----:B------:R-:W-:-:S05]  /*0450*/  IMAD R2, R2, R17, R10 ;  /* 0x0000001102027224 */ /* 0x000fca00078e020a */
[----:B------:R-:W-:-:S07]  /*0460*/  ISETP.GT.U32.AND P0, PT, R11, R2, PT ;  /* 0x000000020b00720c */ /* 0x000fce0003f04070 */
[----:B------:R-:W-:Y:S02]  /*0470*/  @!P2 IMAD.IADD R7, R7, 0x1, -R0 ;  /* 0x000000010707a824 */ /* 0x000fe400078e0a00 */
[----:B------:R-:W-:Y:S01]  /*0480*/  @!P2 VIADD R14, R14, 0x1 ;  /* 0x000000010e0ea836 */ /* 0x000fe20000000000 */
[----:B------:R-:W-:Y:S02]  /*0490*/  ISETP.NE.AND P2, PT, R4, RZ, PT ;  /* 0x000000ff0400720c */ /* 0x000fe40003f45270 */
[----:B------:R-:W-:Y:S01]  /*04a0*/  ISETP.GE.U32.AND P4, PT, R7, R0, PT ;  /* 0x000000000700720c */ /* 0x000fe20003f86070 */
[----:B------:R-:W-:Y:S01]  /*04b0*/  IMAD.MOV.U32 R7, RZ, RZ, 0x40280000 ;  /* 0x40280000ff077424 */ /* 0x000fe200078e00ff */
[----:B------:R-:W-:Y:S02]  /*04c0*/  @!P0 IADD3 R2, PT, PT, R2, -R11, RZ ;  /* 0x8000000b02028210 */ /* 0x000fe40007ffe0ff */
[----:B------:R-:W-:Y:S02]  /*04d0*/  ISETP.GE.AND P0, PT, R12, RZ, PT ;  /* 0x000000ff0c00720c */ /* 0x000fe40003f06270 */
[----:B------:R-:W-:-:S07]  /*04e0*/  ISETP.GT.U32.AND P3, PT, R11, R2, PT ;  /* 0x000000020b00720c */ /* 0x000fce0003f64070 */
[----:B------:R-:W-:-:S04]  /*04f0*/  @P4 VIADD R14, R14, 0x1 ;  /* 0x000000010e0e4836 */ /* 0x000fc80000000000 */
[----:B------:R-:W-:Y:S01]  /*0500*/  IMAD.MOV.U32 R0, RZ, RZ, R14 ;  /* 0x000000ffff007224 */ /* 0x000fe200078e000e */
[-C--:B------:R-:W-:Y:S02]  /*0510*/  LOP3.LUT R14, RZ, R4.reuse, RZ, 0x33, !PT ;  /* 0x00000004ff0e7212 */ /* 0x080fe400078e33ff */
[----:B------:R-:W-:Y:S01]  /*0520*/  @!P3 IADD3 R2, PT, PT, R2, -R11, RZ ;  /* 0x8000000b0202b210 */ /* 0x000fe20007ffe0ff */
[----:B------:R-:W-:Y:S01]  /*0530*/  @!P1 IMAD.MOV R0, RZ, RZ, -R0 ;  /* 0x000000ffff009224 */ /* 0x000fe200078e0a00 */
[----:B------:R-:W-:Y:S02]  /*0540*/  ISETP.GE.AND P1, PT, R12, R13, PT ;  /* 0x0000000d0c00720c */ /* 0x000fe40003f26270 */
[----:B------:R-:W-:Y:S02]  /*0550*/  ISETP.NE.AND P3, PT, R4, RZ, PT ;  /* 0x000000ff0400720c */ /* 0x000fe40003f65270 */
[----:B------:R-:W-:Y:S02]  /*0560*/  @!P0 IADD3 R2, PT, PT, -R2, RZ, RZ ;  /* 0x000000ff02028210 */ /* 0x000fe40007ffe1ff */
[----:B------:R-:W-:-:S02]  /*0570*/  @!P2 LOP3.LUT R0, RZ, R4, RZ, 0x33, !PT ;  /* 0x00000004ff00a212 */ /* 0x000fc400078e33ff */
[----:B------:R-:W-:-:S05]  /*0580*/  SEL R5, R14, R2, !P3 ;  /* 0x000000020e057207 */ /* 0x000fca0005800000 */
[----:B----4-:R-:W-:Y:S01]  /*0590*/  IMAD R2, R0, R3, R5 ;  /* 0x0000000300027224 */ /* 0x010fe200078e0205 */
[----:B------:R-:W-:Y:S06]  /*05a0*/  @P1 BRA `(.L_x_0) ;  /* 0x0000001000381947 */ /* 0x000fec0003800000 */
[----:B------:R-:W-:Y:S01]  /*05b0*/  ISETP.NE.AND P1, PT, R6, 0x2, PT ;  /* 0x000000020600780c */ /* 0x000fe20003f25270 */
[----:B------:R-:W-:Y:S04]  /*05c0*/  BSSY.RECONVERGENT B0, `(.L_x_1) ;  /* 0x0000106000007945 */ /* 0x000fe80003800200 */
[----:B------:R-:W-:Y:S08]  /*05d0*/  BSSY.RELIABLE B1, `(.L_x_2) ;  /* 0x000006f000017945 */ /* 0x000ff00003800100 */
[----:B------:R-:W-:Y:S05]  /*05e0*/  @!P1 BRA `(.L_x_3) ;  /* 0x0000000000a09947 */ /* 0x000fea0003800000 */
[----:B------:R-:W-:Y:S02]  /*05f0*/  ISETP.NE.AND P2, PT, R6, 0x1, PT ;  /* 0x000000010600780c */ /* 0x000fe40003f45270 */
[----:B------:R-:W-:-:S11]  /*0600*/  MOV R12, R5 ;  /* 0x00000005000c7202 */ /* 0x000fd60000000f00 */
[----:B------:R-:W-:Y:S05]  /*0610*/  @!P2 BRA `(.L_x_4) ;  /* 0x000000040054a947 */ /* 0x000fea0003800000 */
[----:B------:R-:W-:-:S13]  /*0620*/  ISETP.NE.AND P2, PT, R6, RZ, PT ;  /* 0x000000ff0600720c */ /* 0x000fda0003f45270 */
[----:B------:R-:W-:Y:S05]  /*0630*/  @P2 BRA `(.L_x_5) ;  /* 0x0000000400a02947 */ /* 0x000fea0003800000 */
[----:B------:R-:W2:Y:S02]  /*0640*/  LDG.E R20, desc[UR6][R8.64+0x10] ;  /* 0x0000100608147981 */ /* 0x000ea4000c1e1900 */
[-C--:B--2---:R-:W-:Y:S02]  /*0650*/  IABS R16, R20.reuse ;  /* 0x0000001400107213 */ /* 0x084fe40000000000 */
[----:B------:R-:W-:Y:S02]  /*0660*/  IABS R21, R20 ;  /* 0x0000001400157213 */ /* 0x000fe40000000000 */
[----:B------:R-:W0:Y:S08]  /*0670*/  I2F.RP R18, R16 ;  /* 0x0000001000127306 */ /* 0x000e300000209400 */
[----:B0-----:R-:W0:Y:S02]  /*0680*/  MUFU.RCP R18, R18 ;  /* 0x0000001200127308 */ /* 0x001e240000001000 */
[----:B0-----:R-:W-:-:S06]  /*0690*/  VIADD R12, R18, 0xffffffe ;  /* 0x0ffffffe120c7836 */ /* 0x001fcc0000000000 */
[----:B------:R0:W1:Y:S02]  /*06a0*/  F2I.FTZ.U32.TRUNC.NTZ R13, R12 ;  /* 0x0000000c000d7305 */ /* 0x000064000021f000 */
[----:B0-----:R-:W-:Y:S02]  /*06b0*/  HFMA2 R12, -RZ, RZ, 0, 0 ;  /* 0x00000000ff0c7431 */ /* 0x001fe400000001ff */
[----:B-1----:R-:W-:-:S04]  /*06c0*/  IMAD.MOV R19, RZ, RZ, -R13 ;  /* 0x000000ffff137224 */ /* 0x002fc800078e0a0d */
[----:B------:R-:W-:-:S04]  /*06d0*/  IMAD R19, R19, R16, RZ ;  /* 0x0000001013137224 */ /* 0x000fc800078e02ff */
[----:B------:R-:W-:-:S04]  /*06e0*/  IMAD.HI.U32 R13, R13, R19, R12 ;  /* 0x000000130d0d7227 */ /* 0x000fc800078e000c */
[----:B------:R-:W-:Y:S02]  /*06f0*/  IMAD.MOV R19, RZ, RZ, -R21 ;  /* 0x000000ffff137224 */ /* 0x000fe400078e0a15 */
[----:B------:R-:W-:-:S04]  /*0700*/  IMAD.HI.U32 R13, R13, R10, RZ ;  /* 0x0000000a0d0d7227 */ /* 0x000fc800078e00ff */
[----:B------:R-:W-:-:S05]  /*0710*/  IMAD R13, R13, R19, R10 ;  /* 0x000000130d0d7224 */ /* 0x000fca00078e020a */
[----:B------:R-:W-:-:S13]  /*0720*/  ISETP.GT.U32.AND P2, PT, R16, R13, PT ;  /* 0x0000000d1000720c */ /* 0x000fda0003f44070 */
[----:B------:R-:W-:Y:S01]  /*0730*/  @!P2 IMAD.IADD R13, R13, 0x1, -R16 ;  /* 0x000000010d0da824 */ /* 0x000fe200078e0a10 */
[----:B------:R-:W-:-:S04]  /*0740*/  ISETP.NE.AND P2, PT, R20, RZ, PT ;  /* 0x000000ff1400720c */ /* 0x000fc80003f45270 */
[----:B------:R-:W-:-:S13]  /*0750*/  ISETP.GT.U32.AND P4, PT, R16, R13, PT ;  /* 0x0000000d1000720c */ /* 0x000fda0003f84070 */
[----:B------:R-:W-:-:S05]  /*0760*/  @!P4 IADD3 R13, PT, PT, R13, -R16, RZ ;  /* 0x800000100d0dc210 */ /* 0x000fca0007ffe0ff */
[----:B------:R-:W-:Y:S01]  /*0770*/  @!P0 IMAD.MOV R13, RZ, RZ, -R13 ;  /* 0x000000ffff0d8224 */ /* 0x000fe200078e0a0d */
[----:B------:R-:W-:-:S04]  /*0780*/  @!P2 LOP3.LUT R13, RZ, R20, RZ, 0x33, !PT ;  /* 0x00000014ff0da212 */ /* 0x000fc800078e33ff */
[----:B------:R-:W-:Y:S02]  /*0790*/  LOP3.LUT R16, R13, R4, RZ, 0x3c, !PT ;  /* 0x000000040d107212 */ /* 0x000fe400078e3cff */
[----:B------:R0:W5:Y:S01]  /*07a0*/  LDG.E R4, desc[UR6][R8.64+0x4] ;  /* 0x0000040608047981 */ /* 0x000162000c1e1900 */
[----:B------:R-:W-:Y:S02]  /*07b0*/  IABS R12, R13 ;  /* 0x0000000d000c7213 */ /* 0x000fe40000000000 */
[----:B------:R-:W-:-:S03]  /*07c0*/  ISETP.GE.AND P4, PT, R16, RZ, PT ;  /* 0x000000ff1000720c */ /* 0x000fc60003f86270 */
[----:B------:R-:W-:-:S04]  /*07d0*/  IMAD.HI.U32 R10, R15, R12, RZ ;  /* 0x0000000c0f0a7227 */ /* 0x000fc800078e00ff */
[----:B------:R-:W-:-:S05]  /*07e0*/  IMAD R12, R10, R17, R12 ;  /* 0x000000110a0c7224 */ /* 0x000fca00078e020c */
[----:B------:R-:W-:-:S13]  /*07f0*/  ISETP.GT.U32.AND P2, PT, R11, R12, PT ;  /* 0x0000000c0b00720c */ /* 0x000fda0003f44070 */
[----:B------:R-:W-:Y:S01]  /*0800*/  @!P2 IMAD.IADD R12, R12, 0x1, -R11 ;  /* 0x000000010c0ca824 */ /* 0x000fe200078e0a0b */
[----:B------:R-:W-:-:S04]  /*0810*/  @!P2 IADD3 R10, PT, PT, R10, 0x1, RZ ;  /* 0x000000010a0aa810 */ /* 0x000fc80007ffe0ff */
[----:B------:R-:W-:-:S13]  /*0820*/  ISETP.GE.U32.AND P0, PT, R12, R11, PT ;  /* 0x0000000b0c00720c */ /* 0x000fda0003f06070 */
[----:B------:R-:W-:-:S04]  /*0830*/  @P0 VIADD R10, R10, 0x1 ;  /* 0x000000010a0a0836 */ /* 0x000fc80000000000 */
[----:B------:R-:W-:-:S05]  /*0840*/  @!P4 IMAD.MOV R10, RZ, RZ, -R10 ;  /* 0x000000ffff0ac224 */ /* 0x000fca00078e0a0a */
[----:B------:R-:W-:Y:S01]  /*0850*/  SEL R12, R14, R10, !P3 ;  /* 0x0000000a0e0c7207 */ /* 0x000fe20005800000 */
[----:B0-----:R-:W-:Y:S06]  /*0860*/  BRA `(.L_x_4) ;  /* 0x0000000000c07947 */ /* 0x001fec0003800000 */
.L_x_3:
[----:B------:R-:W2:Y:S04]  /*0870*/  LDG.E R19, desc[UR6][R8.64+0x14] ;  /* 0x0000140608137981 */ /* 0x000ea8000c1e1900 */
[----:B------:R-:W3:Y:S04]  /*0880*/  LDG.E R11, desc[UR6][R8.64+0x10] ;  /* 0x00001006080b7981 */ /* 0x000ee8000c1e1900 */
[----:B------:R0:W5:Y:S01]  /*0890*/  LDG.E R4, desc[UR6][R8.64+0x8] ;  /* 0x0000080608047981 */ /* 0x000162000c1e1900 */
[-C--:B--2---:R-:W-:Y:S02]  /*08a0*/  IABS R15, R19.reuse ;  /* 0x00000013000f7213 */ /* 0x084fe40000000000 */
[----:B------:R-:W-:-:S02]  /*08b0*/  IABS R20, R19 ;  /* 0x0000001300147213 */ /* 0x000fc40000000000 */
[----:B------:R-:W1:Y:S01]  /*08c0*/  I2F.RP R16, R15 ;  /* 0x0000000f00107306 */ /* 0x000e620000209400 */
[----:B---3--:R-:W-:-:S07]  /*08d0*/  IABS R14, R11 ;  /* 0x0000000b000e7213 */ /* 0x008fce0000000000 */
[----:B-1----:R-:W1:Y:S02]  /*08e0*/  MUFU.RCP R16, R16 ;  /* 0x0000001000107308 */ /* 0x002e640000001000 */
[----:B-1----:R-:W-:-:S06]  /*08f0*/  IADD3 R12, PT, PT, R16, 0xffffffe, RZ ;  /* 0x0ffffffe100c7810 */ /* 0x002fcc0007ffe0ff */
[----:B------:R1:W2:Y:S02]  /*0900*/  F2I.FTZ.U32.TRUNC.NTZ R13, R12 ;  /* 0x0000000c000d7305 */ /* 0x0002a4000021f000 */
[----:B-1----:R-:W-:Y:S02]  /*0910*/  IMAD.MOV.U32 R12, RZ, RZ, RZ ;  /* 0x000000ffff0c7224 */ /* 0x002fe400078e00ff */
[----:B--2---:R-:W-:-:S04]  /*0920*/  IMAD.MOV R18, RZ, RZ, -R13 ;  /* 0x000000ffff127224 */ /* 0x004fc800078e0a0d */
[----:B------:R-:W-:Y:S02]  /*0930*/  IMAD R17, R18, R15, RZ ;  /* 0x0000000f12117224 */ /* 0x000fe400078e02ff */
[----:B------:R-:W1:Y:S02]  /*0940*/  I2F.RP R18, R14 ;  /* 0x0000000e00127306 */ /* 0x000e640000209400 */
[----:B------:R-:W-:Y:S01]  /*0950*/  IMAD.HI.U32 R13, R13, R17, R12 ;  /* 0x000000110d0d7227 */ /* 0x000fe200078e000c */
[----:B------:R-:W-:Y:S02]  /*0960*/  IADD3 R12, PT, PT, RZ, -R20, RZ ;  /* 0x80000014ff0c7210 */ /* 0x000fe40007ffe0ff */
[----:B------:R-:W-:-:S03]  /*0970*/  IABS R17, R11 ;  /* 0x0000000b00117213 */ /* 0x000fc60000000000 */
[----:B------:R-:W-:-:S04]  /*0980*/  IMAD.HI.U32 R13, R13, R10, RZ ;  /* 0x0000000a0d0d7227 */ /* 0x000fc800078e00ff */
[----:B------:R-:W-:Y:S01]  /*0990*/  IMAD R10, R13, R12, R10 ;  /* 0x0000000c0d0a7224 */ /* 0x000fe200078e020a */
[----:B-1----:R-:W1:Y:S04]  /*09a0*/  MUFU.RCP R18, R18 ;  /* 0x0000001200127308 */ /* 0x002e680000001000 */
[----:B------:R-:W-:-:S13]  /*09b0*/  ISETP.GT.U32.AND P2, PT, R15, R10, PT ;  /* 0x0000000a0f00720c */ /* 0x000fda0003f44070 */
[----:B------:R-:W-:Y:S01]  /*09c0*/  @!P2 IMAD.IADD R10, R10, 0x1, -R15 ;  /* 0x000000010a0aa824 */ /* 0x000fe200078e0a0f */
[----:B------:R-:W-:Y:S01]  /*09d0*/  ISETP.NE.AND P2, PT, R19, RZ, PT ;  /* 0x000000ff1300720c */ /* 0x000fe20003f45270 */
[----:B-1----:R-:W-:-:S03]  /*09e0*/  VIADD R12, R18, 0xffffffe ;  /* 0x0ffffffe120c7836 */ /* 0x002fc60000000000 */
[----:B------:R-:W-:Y:S01]  /*09f0*/  ISETP.GT.U32.AND P3, PT, R15, R10, PT ;  /* 0x0000000a0f00720c */ /* 0x000fe20003f64070 */
[----:B------:R1:W2:Y:S02]  /*0a00*/  F2I.FTZ.U32.TRUNC.NTZ R13, R12 ;  /* 0x0000000c000d7305 */ /* 0x0002a4000021f000 */
[----:B-1----:R-:W-:-:S10]  /*0a10*/  MOV R12, RZ ;  /* 0x000000ff000c7202 */ /* 0x002fd40000000f00 */
[----:B------:R-:W-:Y:S01]  /*0a20*/  @!P3 IADD3 R10, PT, PT, R10, -R15, RZ ;  /* 0x8000000f0a0ab210 */ /* 0x000fe20007ffe0ff */
[----:B--2---:R-:W-:-:S04]  /*0a30*/  IMAD.MOV R15, RZ, RZ, -R13 ;  /* 0x000000ffff0f7224 */ /* 0x004fc800078e0a0d */
[----:B------:R-:W-:Y:S01]  /*0a40*/  @!P0 IMAD.MOV R10, RZ, RZ, -R10 ;  /* 0x000000ffff0a8224 */ /* 0x000fe200078e0a0a */
[----:B------:R-:W-:Y:S01]  /*0a50*/  @!P2 LOP3.LUT R10, RZ, R19, RZ, 0x33, !PT ;  /* 0x00000013ff0aa212 */ /* 0x000fe200078e33ff */
[----:B------:R-:W-:-:S03]  /*0a60*/  IMAD R15, R15, R14, RZ ;  /* 0x0000000e0f0f7224 */ /* 0x000fc600078e02ff */
[----:B------:R-:W-:Y:S01]  /*0a70*/  IABS R16, R10 ;  /* 0x0000000a00107213 */ /* 0x000fe20000000000 */
[----:B------:R-:W-:Y:S01]  /*0a80*/  IMAD.HI.U32 R12, R13, R15, R12 ;  /* 0x0000000f0d0c7227 */ /* 0x000fe200078e000c */
[----:B------:R-:W-:-:S03]  /*0a90*/  LOP3.LUT R10, R10, R11, RZ, 0x3c, !PT ;  /* 0x0000000b0a0a7212 */ /* 0x000fc600078e3cff */
[----:B------:R-:W-:Y:S01]  /*0aa0*/  IMAD.MOV.U32 R13, RZ, RZ, R16 ;  /* 0x000000ffff0d7224 */ /* 0x000fe200078e0010 */
[----:B------:R-:W-:Y:S01]  /*0ab0*/  ISETP.GE.AND P3, PT, R10, RZ, PT ;  /* 0x000000ff0a00720c */ /* 0x000fe20003f66270 */
[----:B------:R-:W-:Y:S02]  /*0ac0*/  IMAD.MOV R15, RZ, RZ, -R17 ;  /* 0x000000ffff0f7224 */ /* 0x000fe400078e0a11 */
[----:B------:R-:W-:-:S04]  /*0ad0*/  IMAD.HI.U32 R12, R12, R13, RZ ;  /* 0x0000000d0c0c7227 */ /* 0x000fc800078e00ff */
[----:B------:R-:W-:-:S05]  /*0ae0*/  IMAD R13, R12, R15, R13 ;  /* 0x0000000f0c0d7224 */ /* 0x000fca00078e020d */
[----:B------:R-:W-:-:S13]  /*0af0*/  ISETP.GT.U32.AND P2, PT, R14, R13, PT ;  /* 0x0000000d0e00720c */ /* 0x000fda0003f44070 */
[-C--:B------:R-:W-:Y:S01]  /*0b00*/  @!P2 IADD3 R13, PT, PT, R13, -R14.reuse, RZ ;  /* 0x8000000e0d0da210 */ /* 0x080fe20007ffe0ff */
[----:B------:R-:W-:Y:S01]  /*0b10*/  @!P2 VIADD R12, R12, 0x1 ;  /* 0x000000010c0ca836 */ /* 0x000fe20000000000 */
[----:B------:R-:W-:Y:S02]  /*0b20*/  ISETP.NE.AND P2, PT, R11, RZ, PT ;  /* 0x000000ff0b00720c */ /* 0x000fe40003f45270 */
[----:B------:R-:W-:-:S13]  /*0b30*/  ISETP.GE.U32.AND P0, PT, R13, R14, PT ;  /* 0x0000000e0d00720c */ /* 0x000fda0003f06070 */
[----:B------:R-:W-:-:S05]  /*0b40*/  @P0 VIADD R12, R12, 0x1 ;  /* 0x000000010c0c0836 */ /* 0x000fca0000000000 */
[----:B------:R-:W-:Y:S02]  /*0b50*/  @!P3 IADD3 R12, PT, PT, -R12, RZ, RZ ;  /* 0x000000ff0c0cb210 */ /* 0x000fe40007ffe1ff */
[----:B0-----:R-:W-:-:S07]  /*0b60*/  @!P2 LOP3.LUT R12, RZ, R11, RZ, 0x33, !PT ;  /* 0x0000000bff0ca212 */ /* 0x001fce00078e33ff */
.L_x_4:
[----:B-----5:R-:W-:Y:S02]  /*0b70*/  ISETP.NE.AND P0, PT, R4, 0x1, PT ;  /* 0x000000010400780c */ /* 0x020fe40003f05270 */
[----:B------:R-:W-:-:S11]  /*0b80*/  CS2R R10, SRZ ;  /* 0x00000000000a7805 */ /* 0x000fd6000001ff00 */
[----:B------:R-:W-:Y:S05]  /*0b90*/  @!P0 BREAK.RELIABLE B1 ;  /* 0x0000000000018942 */ /* 0x000fea0003800100 */
[----:B------:R-:W-:Y:S05]  /*0ba0*/  @!P0 BRA `(.L_x_6) ;  /* 0x00000008009c8947 */ /* 0x000fea0003800000 */
[----:B------:R-:W-:-:S13]  /*0bb0*/  ISETP.NE.AND P0, PT, R12, RZ, PT ;  /* 0x000000ff0c00720c */ /* 0x000fda0003f05270 */
[----:B------:R-:W-:Y:S05]  /*0bc0*/  @P0 BREAK.RELIABLE B1 ;  /* 0x0000000000010942 */ /* 0x000fea0003800100 */
[----:B------:R-:W-:Y:S05]  /*0bd0*/  @P0 BRA `(.L_x_7) ;  /* 0x0000000000580947 */ /* 0x000fea0003800000 */
[----:B------:R-:W-:Y:S01]  /*0be0*/  IMAD.MOV.U32 R7, RZ, RZ, -0x1 ;  /* 0xffffffffff077424 */ /* 0x000fe200078e00ff */
[----:B------:R-:W-:Y:S04]  /*0bf0*/  BSSY.RECONVERGENT B2, `(.L_x_5) ;  /* 0x000000c000027945 */ /* 0x000fe80003800200 */
[----:B------:R-:W-:-:S05]  /*0c00*/  VIADDMNMX.U32 R6, R6, R7, 0x2, PT ;  /* 0x0000000206067446 */ /* 0x000fca0003800007 */
[----:B------:R-:W-:-:S04]  /*0c10*/  IMAD.SHL.U32 R4, R6, 0x4, RZ ;  /* 0x0000000406047824 */ /* 0x000fc800078e00ff */
[----:B------:R-:W0:Y:S02]  /*0c20*/  LDC R6, c[0x2][R4] ;  /* 0x0080000004067b82 */ /* 0x000e240000000800 */
[----:B0-----:R-:W-:-:S04]  /*0c30*/  SHF.R.S32.HI R7, RZ, 0x1f, R6 ;  /* 0x0000001fff077819 */ /* 0x001fc80000011406 */
.L_x_65:
[----:B------:R-:W-:Y:S05]  /*0c40*/  BRX R6 -0xc50                                                   (*"BRANCH_TARGETS .L_x_66,.L_x_67,.L_x_68"*) ;  /* 0xfffffff006ec7949 */ /* 0x000fea000383ffff */
.L_x_68:
[----:B------:R-:W-:Y:S01]  /*0c50*/  IADD3 R3, PT, PT, R3, R2, RZ ;  /* 0x0000000203037210 */ /* 0x000fe20007ffe0ff */
[----:B------:R-:W-:Y:S06]  /*0c60*/  BRA `(.L_x_8) ;  /* 0x0000000000107947 */ /* 0x000fec0003800000 */
.L_x_66:
[----:B------:R-:W-:Y:S01]  /*0c70*/  VIADD R3, R2, 0x1 ;  /* 0x0000000102037836 */ /* 0x000fe20000000000 */
[----:B------:R-:W-:Y:S06]  /*0c80*/  BRA `(.L_x_8) ;  /* 0x0000000000087947 */ /* 0x000fec0003800000 */
.L_x_67:
[----:B------:R-:W2:Y:S02]  /*0c90*/  LDG.E R8, desc[UR6][R8.64+0x4] ;  /* 0x0000040608087981 */ /* 0x000ea4000c1e1900 */
[----:B--2---:R-:W-:-:S07]  /*0ca0*/  IMAD R3, R3, R8, R2 ;  /* 0x0000000803037224 */ /* 0x004fce00078e0202 */
.L_x_8:
[----:B------:R-:W-:Y:S05]  /*0cb0*/  BSYNC.RECONVERGENT B2 ;  /* 0x0000000000027941 */ /* 0x000fea0003800200 */
.L_x_5:
[----:B------:R-:W-:Y:S05]  /*0cc0*/  BSYNC.RELIABLE B1 ;  /* 0x0000000000017941 */ /* 0x000fea0003800100 */
.L_x_2:
[----:B------:R-:W0:Y:S02]  /*0cd0*/  LDC.64 R8, c[0x0][0x388] ;  /* 0x0000e200ff087b82 */ /* 0x000e240000000a00 */
[----:B0-----:R-:W-:-:S04]  /*0ce0*/  IMAD.WIDE R6, R3, 0x8, R8 ;  /* 0x0000000803067825 */ /* 0x001fc800078e0208 */
[----:B------:R-:W-:Y:S02]  /*0cf0*/  IMAD.WIDE R2, R2, 0x8, R8 ;  /* 0x0000000802027825 */ /* 0x000fe400078e0208 */
[----:B------:R-:W2:Y:S04]  /*0d00*/  LDG.E.64 R6, desc[UR6][R6.64] ;  /* 0x0000000606067981 */ /* 0x000ea8000c1e1b00 */
[----:B------:R-:W2:Y:S02]  /*0d10*/  LDG.E.64 R2, desc[UR6][R2.64] ;  /* 0x0000000602027981 */ /* 0x000ea4000c1e1b00 */
[----:B--2---:R-:W-:Y:S01]  /*0d20*/  DADD R10, R6, -R2 ;  /* 0x00000000060a7229 */ /* 0x004fe20000000802 */
[----:B------:R-:W-:Y:S10]  /*0d30*/  BRA `(.L_x_6) ;  /* 0x0000000800387947 */ /* 0x000ff40003800000 */
.L_x_7:
[----:B------:R-:W-:-:S05]  /*0d40*/  VIADD R11, R4, 0xffffffff ;  /* 0xffffffff040b7836 */ /* 0x000fca0000000000 */
[----:B------:R-:W-:-:S13]  /*0d50*/  ISETP.NE.AND P0, PT, R12, R11, PT ;  /* 0x0000000b0c00720c */ /* 0x000fda0003f05270 */
[----:B------:R-:W-:Y:S05]  /*0d60*/  @P0 BRA `(.L_x_9) ;  /* 0x0000000000440947 */ /* 0x000fea0003800000 */
[----:B------:R-:W0:Y:S02]  /*0d70*/  LDC.64 R10, c[0x0][0x388] ;  /* 0x0000e200ff0a7b82 */ /* 0x000e240000000a00 */
[----:B0-----:R-:W-:-:S06]  /*0d80*/  IMAD.WIDE R12, R2, 0x8, R10 ;  /* 0x00000008020c7825 */ /* 0x001fcc00078e020a */
[----:B------:R-:W5:Y:S01]  /*0d90*/  LDG.E.64 R12, desc[UR6][R12.64] ;  /* 0x000000060c0c7981 */ /* 0x000f62000c1e1b00 */
[----:B------:R-:W-:Y:S04]  /*0da0*/  BSSY.RECONVERGENT B2, `(.L_x_10) ;  /* 0x0000009000027945 */ /* 0x000fe80003800200 */
[----:B------:R-:W-:Y:S05]  /*0db0*/  @!P1 BRA `(.L_x_11) ;  /* 0x0000000000109947 */ /* 0x000fea0003800000 */
[----:B------:R-:W-:-:S13]  /*0dc0*/  ISETP.NE.AND P0, PT, R6, 0x1, PT ;  /* 0x000000010600780c */ /* 0x000fda0003f05270 */
[----:B------:R-:W-:Y:S01]  /*0dd0*/  @P0 IADD3 R3, PT, PT, -R3, R2, RZ ;  /* 0x0000000203030210 */ /* 0x000fe20007ffe1ff */
[----:B------:R-:W-:Y:S01]  /*0de0*/  @!P0 VIADD R3, R2, 0xffffffff ;  /* 0xffffffff02038836 */ /* 0x000fe20000000000 */
[----:B------:R-:W-:Y:S06]  /*0df0*/  BRA `(.L_x_12) ;  /* 0x00000000000c7947 */ /* 0x000fec0003800000 */
.L_x_11:
[----:B------:R-:W2:Y:S01]  /*0e00*/  LDG.E R8, desc[UR6][R8.64+0x4] ;  /* 0x0000040608087981 */ /* 0x000ea2000c1e1900 */
[----:B------:R-:W-:-:S04]  /*0e10*/  IMAD.MOV R3, RZ, RZ, -R3 ;  /* 0x000000ffff037224 */ /* 0x000fc800078e0a03 */
[----:B--2---:R-:W-:-:S07]  /*0e20*/  IMAD R3, R8, R3, R2 ;  /* 0x0000000308037224 */ /* 0x004fce00078e0202 */
.L_x_12:
[----:B------:R-:W-:Y:S05]  /*0e30*/  BSYNC.RECONVERGENT B2 ;  /* 0x0000000000027941 */ /* 0x000fea0003800200 */
.L_x_10:
[----:B------:R-:W-:-:S06]  /*0e40*/  IMAD.WIDE R2, R3, 0x8, R10 ;  /* 0x0000000803027825 */ /* 0x000fcc00078e020a */
[----:B------:R-:W2:Y:S02]  /*0e50*/  LDG.E.64 R2, desc[UR6][R2.64] ;  /* 0x0000000602027981 */ /* 0x000ea4000c1e1b00 */
[----:B--2--5:R-:W-:Y:S01]  /*0e60*/  DADD R10, R12, -R2 ;  /* 0x000000000c0a7229 */ /* 0x024fe20000000802 */
[----:B------:R-:W-:Y:S10]  /*0e70*/  BRA `(.L_x_6) ;  /* 0x0000000400e87947 */ /* 0x000ff40003800000 */
.L_x_9:
[----:B------:R-:W-:Y:S02]  /*0e80*/  IADD3 R11, PT, PT, R4, -0x2, RZ ;  /* 0xfffffffe040b7810 */ /* 0x000fe40007ffe0ff */
[C---:B------:R-:W-:Y:S02]  /*0e90*/  ISETP.NE.AND P1, PT, R12.reuse, 0x1, PT ;  /* 0x000000010c00780c */ /* 0x040fe40003f25270 */
[----:B------:R-:W-:-:S13]  /*0ea0*/  ISETP.NE.AND P0, PT, R12, R11, PT ;  /* 0x0000000b0c00720c */ /* 0x000fda0003f05270 */
[----:B------:R-:W-:Y:S05]  /*0eb0*/  @P0 BRA P1, `(.L_x_13) ;  /* 0x0000000000940947 */ /* 0x000fea0000800000 */
[----:B------:R-:W-:Y:S01]  /*0ec0*/  IMAD.MOV.U32 R7, RZ, RZ, -0x1 ;  /* 0xffffffffff077424 */ /* 0x000fe200078e00ff */
[----:B------:R-:W-:Y:S04]  /*0ed0*/  BSSY.RECONVERGENT B2, `(.L_x_14) ;  /* 0x000001e000027945 */ /* 0x000fe80003800200 */
[----:B------:R-:W-:-:S05]  /*0ee0*/  VIADDMNMX.U32 R7, R6, R7, 0x2, PT ;  /* 0x0000000206077446 */ /* 0x000fca0003800007 */
[----:B------:R-:W-:-:S04]  /*0ef0*/  IMAD.SHL.U32 R4, R7, 0x4, RZ ;  /* 0x0000000407047824 */ /* 0x000fc800078e00ff */
[----:B------:R-:W0:Y:S02]  /*0f00*/  LDC R6, c[0x2][R4+0xc] ;  /* 0x0080030004067b82 */ /* 0x000e240000000800 */
[----:B0-----:R-:W-:-:S04]  /*0f10*/  SHF.R.S32.HI R7, RZ, 0x1f, R6 ;  /* 0x0000001fff077819 */ /* 0x001fc80000011406 */
.L_x_69:
[----:B------:R-:W-:Y:S05]  /*0f20*/  BRX R6 -0xf30                                                   (*"BRANCH_TARGETS .L_x_70,.L_x_71,.L_x_72"*) ;  /* 0xfffffff006347949 */ /* 0x000fea000383ffff */
.L_x_72:
[----:B------:R-:W0:Y:S01]  /*0f30*/  LDCU.64 UR8, c[0x0][0x388] ;  /* 0x00007100ff0877ac */ /* 0x000e220008000a00 */
[----:B------:R-:W-:Y:S01]  /*0f40*/  IADD3 R7, PT, PT, R3, R2, RZ ;  /* 0x0000000203077210 */ /* 0x000fe20007ffe0ff */
[----:B0-----:R-:W-:Y:S02]  /*0f50*/  IMAD.U32 R10, RZ, RZ, UR8 ;  /* 0x00000008ff0a7e24 */ /* 0x001fe4000f8e00ff */
[----:B------:R-:W-:Y:S02]  /*0f60*/  IMAD.U32 R11, RZ, RZ, UR9 ;  /* 0x00000009ff0b7e24 */ /* 0x000fe4000f8e00ff */
[----:B------:R-:W-:-:S06]  /*0f70*/  IMAD.WIDE R6, R7, 0x8, R10 ;  /* 0x0000000807067825 */ /* 0x000fcc00078e020a */
[----:B------:R-:W5:Y:S01]  /*0f80*/  LDG.E.64 R6, desc[UR6][R6.64] ;  /* 0x0000000606067981 */ /* 0x000f62000c1e1b00 */
[----:B------:R-:W-:Y:S01]  /*0f90*/  IADD3 R3, PT, PT, -R3, R2, RZ ;  /* 0x0000000203037210 */ /* 0x000fe20007ffe1ff */
[----:B------:R-:W-:Y:S06]  /*0fa0*/  BRA `(.L_x_15) ;  /* 0x0000000000407947 */ /* 0x000fec0003800000 */
.L_x_70:
[----:B------:R-:W0:Y:S02]  /*0fb0*/  LDCU.64 UR8, c[0x0][0x388] ;  /* 0x00007100ff0877ac */ /* 0x000e240008000a00 */
[----:B0-----:R-:W-:Y:S02]  /*0fc0*/  IMAD.U32 R10, RZ, RZ, UR8 ;  /* 0x00000008ff0a7e24 */ /* 0x001fe4000f8e00ff */
[----:B------:R-:W-:Y:S02]  /*0fd0*/  IMAD.U32 R11, RZ, RZ, UR9 ;  /* 0x00000009ff0b7e24 */ /* 0x000fe4000f8e00ff */
[----:B------:R-:W-:-:S06]  /*0fe0*/  IMAD.WIDE R6, R2, 0x8, R10 ;  /* 0x0000000802067825 */ /* 0x000fcc00078e020a */
[----:B------:R-:W5:Y:S01]  /*0ff0*/  LDG.E.64 R6, desc[UR6][R6.64+0x8] ;  /* 0x0000080606067981 */ /* 0x000f62000c1e1b00 */
[----:B------:R-:W-:Y:S01]  /*1000*/  IADD3 R3, PT, PT, R2, -0x1, RZ ;  /* 0xffffffff02037810 */ /* 0x000fe20007ffe0ff */
[----:B------:R-:W-:Y:S06]  /*1010*/  BRA `(.L_x_15) ;  /* 0x0000000000247947 */ /* 0x000fec0003800000 */
.L_x_71:
[----:B------:R-:W2:Y:S01]  /*1020*/  LDG.E R9, desc[UR6][R8.64+0x4] ;  /* 0x0000040608097981 */ /* 0x000ea2000c1e1900 */
[----:B------:R-:W0:Y:S02]  /*1030*/  LDCU.64 UR8, c[0x0][0x388] ;  /* 0x00007100ff0877ac */ /* 0x000e240008000a00 */
[----:B0-----:R-:W-:Y:S02]  /*1040*/  IMAD.U32 R10, RZ, RZ, UR8 ;  /* 0x00000008ff0a7e24 */ /* 0x001fe4000f8e00ff */
[----:B------:R-:W-:Y:S02]  /*1050*/  IMAD.U32 R11, RZ, RZ, UR9 ;  /* 0x00000009ff0b7e24 */ /* 0x000fe4000f8e00ff */
[----:B--2---:R-:W-:-:S04]  /*1060*/  IMAD R7, R3, R9, R2 ;  /* 0x0000000903077224 */ /* 0x004fc800078e0202 */
[----:B------:R-:W-:-:S06]  /*1070*/  IMAD.WIDE R6, R7, 0x8, R10 ;  /* 0x0000000807067825 */ /* 0x000fcc00078e020a */
[----:B------:R-:W5:Y:S01]  /*1080*/  LDG.E.64 R6, desc[UR6][R6.64] ;  /* 0x0000000606067981 */ /* 0x000f62000c1e1b00 */
[----:B------:R-:W-:-:S05]  /*1090*/  IADD3 R3, PT, PT, -R3, RZ, RZ ;  /* 0x000000ff03037210 */ /* 0x000fca0007ffe1ff */
[----:B------:R-:W-:-:S07]  /*10a0*/  IMAD R3, R9, R3, R2 ;  /* 0x0000000309037224 */ /* 0x000fce00078e0202 */
.L_x_15:
[----:B------:R-:W-:Y:S05]  /*10b0*/  BSYNC.RECONVERGENT B2 ;  /* 0x0000000000027941 */ /* 0x000fea0003800200 */
.L_x_14:
[----:B------:R-:W-:-:S06]  /*10c0*/  IMAD.WIDE R2, R3, 0x8, R10 ;  /* 0x0000000803027825 */ /* 0x000fcc00078e020a */
[----:B------:R-:W2:Y:S02]  /*10d0*/  LDG.E.64 R2, desc[UR6][R2.64] ;  /* 0x0000000602027981 */ /* 0x000ea4000c1e1b00 */
[----:B--2--5:R-:W-:-:S08]  /*10e0*/  DADD R6, -R2, R6 ;  /* 0x0000000002067229 */ /* 0x024fd00000000106 */
[----:B------:R-:W-:Y:S01]  /*10f0*/  DMUL R10, R6, 0.5 ;  /* 0x3fe00000060a7828 */ /* 0x000fe20000000000 */
[----:B------:R-:W-:Y:S10]  /*1100*/  BRA `(.L_x_6) ;  /* 0x0000000400447947 */ /* 0x000ff40003800000 */
.L_x_13:
[----:B------:R-:W-:Y:S01]  /*1110*/  IMAD.MOV.U32 R11, RZ, RZ, -0x1 ;  /* 0xffffffffff0b7424 */ /* 0x000fe200078e00ff */
[----:B------:R-:W-:Y:S04]  /*1120*/  BSSY.RECONVERGENT B2, `(.L_x_16) ;  /* 0x0000031000027945 */ /* 0x000fe80003800200 */
[----:B------:R-:W-:-:S05]  /*1130*/  VIADDMNMX.U32 R11, R6, R11, 0x2, PT ;  /* 0x00000002060b7446 */ /* 0x000fca000380000b */
[----:B------:R-:W-:-:S04]  /*1140*/  IMAD.SHL.U32 R4, R11, 0x4, RZ ;  /* 0x000000040b047824 */ /* 0x000fc800078e00ff */
[----:B------:R-:W0:Y:S02]  /*1150*/  LDC R10, c[0x2][R4+0x18] ;  /* 0x00800600040a7b82 */ /* 0x000e240000000800 */
[----:B0-----:R-:W-:-:S04]  /*1160*/  SHF.R.S32.HI R11, RZ, 0x1f, R10 ;  /* 0x0000001fff0b7819 */ /* 0x001fc8000001140a */
.L_x_73:
[----:B------:R-:W-:Y:S05]  /*1170*/  BRX R10 -0x1180                                                 (*"BRANCH_TARGETS .L_x_74,.L_x_75,.L_x_76"*) ;  /* 0xffffffec0aa07949 */ /* 0x000fea000383ffff */
.L_x_76:
[----:B------:R-:W0:Y:S01]  /*1180*/  LDCU.64 UR8, c[0x0][0x388] ;  /* 0x00007100ff0877ac */ /* 0x000e220008000a00 */
[C---:B------:R-:W-:Y:S01]  /*1190*/  SHF.L.U32 R13, R3.reuse, 0x1, RZ ;  /* 0x00000001030d7819 */ /* 0x040fe200000006ff */
[----:B------:R-:W-:-:S04]  /*11a0*/  IMAD.IADD R19, R3, 0x1, R2 ;  /* 0x0000000103137824 */ /* 0x000fc800078e0202 */
[----:B------:R-:W-:Y:S01]  /*11b0*/  IMAD.IADD R15, R2, 0x1, -R13 ;  /* 0x00000001020f7824 */ /* 0x000fe200078e0a0d */
[----:B0-----:R-:W-:Y:S01]  /*11c0*/  MOV R11, UR9 ;  /* 0x00000009000b7c02 */ /* 0x001fe20008000f00 */
[----:B------:R-:W-:-:S04]  /*11d0*/  IMAD.U32 R10, RZ, RZ, UR8 ;  /* 0x00000008ff0a7e24 */ /* 0x000fc8000f8e00ff */
[----:B------:R-:W-:-:S04]  /*11e0*/  IMAD.WIDE R14, R15, 0x8, R10 ;  /* 0x000000080f0e7825 */ /* 0x000fc800078e020a */
[----:B------:R-:W-:Y:S02]  /*11f0*/  IMAD.WIDE R16, R3, 0x8, R14 ;  /* 0x0000000803107825 */ /* 0x000fe400078e020e */
[----:B------:R-:W2:Y:S02]  /*1200*/  LDG.E.64 R14, desc[UR6][R14.64] ;  /* 0x000000060e0e7981 */ /* 0x000ea4000c1e1b00 */
[----:B------:R-:W-:Y:S02]  /*1210*/  IMAD.WIDE R18, R19, 0x8, R10 ;  /* 0x0000000813127825 */ /* 0x000fe400078e020a */
[----:B------:R-:W2:Y:S04]  /*1220*/  LDG.E.64 R16, desc[UR6][R16.64] ;  /* 0x0000000610107981 */ /* 0x000ea8000c1e1b00 */
[----:B------:R-:W3:Y:S01]  /*1230*/  LDG.E.64 R18, desc[UR6][R18.64] ;  /* 0x0000000612127981 */ /* 0x000ee2000c1e1b00 */
[----:B--2---:R-:W-:-:S08]  /*1240*/  DFMA R8, R16, -8, R14 ;  /* 0xc02000001008782b */ /* 0x004fd0000000000e */
[----:B---3--:R-:W-:Y:S01]  /*1250*/  DFMA R8, R18, 8, R8 ;  /* 0x402000001208782b */ /* 0x008fe20000000008 */
[----:B------:R-:W-:Y:S10]  /*1260*/  BRA `(.L_x_17) ;  /* 0x0000000000707947 */ /* 0x000ff40003800000 */
.L_x_74:
[----:B------:R-:W0:Y:S02]  /*1270*/  LDCU.64 UR8, c[0x0][0x388] ;  /* 0x00007100ff0877ac */ /* 0x000e240008000a00 */
[----:B0-----:R-:W-:Y:S01]  /*1280*/  MOV R11, UR9 ;  /* 0x00000009000b7c02 */ /* 0x001fe20008000f00 */
[----:B------:R-:W-:-:S04]  /*1290*/  IMAD.U32 R10, RZ, RZ, UR8 ;  /* 0x00000008ff0a7e24 */ /* 0x000fc8000f8e00ff */
[----:B------:R-:W-:-:S05]  /*12a0*/  IMAD.WIDE R14, R2, 0x8, R10 ;  /* 0x00000008020e7825 */ /* 0x000fca00078e020a */
[----:B------:R-:W2:Y:S04]  /*12b0*/  LDG.E.64 R8, desc[UR6][R14.64+-0x10] ;  /* 0xfffff0060e087981 */ /* 0x000ea8000c1e1b00 */
[----:B------:R-:W2:Y:S04]  /*12c0*/  LDG.E.64 R12, desc[UR6][R14.64+-0x8] ;  /* 0xfffff8060e0c7981 */ /* 0x000ea8000c1e1b00 */
[----:B------:R-:W3:Y:S01]  /*12d0*/  LDG.E.64 R16, desc[UR6][R14.64+0x8] ;  /* 0x000008060e107981 */ /* 0x000ee2000c1e1b00 */
[----:B--2---:R-:W-:Y:S01]  /*12e0*/  DFMA R8, R12, -8, R8 ;  /* 0xc02000000c08782b */ /* 0x004fe20000000008 */
[----:B------:R-:W-:-:S07]  /*12f0*/  IMAD.MOV.U32 R13, RZ, RZ, 0x2 ;  /* 0x00000002ff0d7424 */ /* 0x000fce00078e00ff */
[----:B---3--:R-:W-:Y:S01]  /*1300*/  DFMA R8, R16, 8, R8 ;  /* 0x402000001008782b */ /* 0x008fe20000000008 */
[----:B------:R-:W-:Y:S10]  /*1310*/  BRA `(.L_x_17) ;  /* 0x0000000000447947 */ /* 0x000ff40003800000 */
.L_x_75:
[----:B------:R-:W2:Y:S01]  /*1320*/  LDG.E R8, desc[UR6][R8.64+0x4] ;  /* 0x0000040608087981 */ /* 0x000ea2000c1e1900 */
[----:B------:R-:W0:Y:S02]  /*1330*/  LDCU.64 UR8, c[0x0][0x388] ;  /* 0x00007100ff0877ac */ /* 0x000e240008000a00 */
[----:B0-----:R-:W-:Y:S01]  /*1340*/  MOV R10, UR8 ;  /* 0x00000008000a7c02 */ /* 0x001fe20008000f00 */
[----:B------:R-:W-:Y:S02]  /*1350*/  IMAD.U32 R11, RZ, RZ, UR9 ;  /* 0x00000009ff0b7e24 */ /* 0x000fe4000f8e00ff */
[----:B--2---:R-:W-:-:S04]  /*1360*/  IMAD R3, R3, R8, RZ ;  /* 0x0000000803037224 */ /* 0x004fc800078e02ff */
[----:B------:R-:W-:Y:S02]  /*1370*/  IMAD.SHL.U32 R13, R3, 0x2, RZ ;  /* 0x00000002030d7824 */ /* 0x000fe400078e00ff */
[C-C-:B------:R-:W-:Y:S02]  /*1380*/  IMAD.IADD R17, R2.reuse, 0x1, -R3.reuse ;  /* 0x0000000102117824 */ /* 0x140fe400078e0a03 */
[C---:B------:R-:W-:Y:S01]  /*1390*/  IMAD.IADD R19, R2.reuse, 0x1, R3 ;  /* 0x0000000102137824 */ /* 0x040fe200078e0203 */
[----:B------:R-:W-:Y:S01]  /*13a0*/  IADD3 R15, PT, PT, R2, -R13, RZ ;  /* 0x8000000d020f7210 */ /* 0x000fe20007ffe0ff */
[----:B------:R-:W-:-:S04]  /*13b0*/  IMAD.WIDE R16, R17, 0x8, R10 ;  /* 0x0000000811107825 */ /* 0x000fc800078e020a */
[--C-:B------:R-:W-:Y:S02]  /*13c0*/  IMAD.WIDE R14, R15, 0x8, R10.reuse ;  /* 0x000000080f0e7825 */ /* 0x100fe400078e020a */
[----:B------:R-:W2:Y:S02]  /*13d0*/  LDG.E.64 R16, desc[UR6][R16.64] ;  /* 0x0000000610107981 */ /* 0x000ea4000c1e1b00 */
[----:B------:R-:W-:Y:S02]  /*13e0*/  IMAD.WIDE R18, R19, 0x8, R10 ;  /* 0x0000000813127825 */ /* 0x000fe400078e020a */
[----:B------:R-:W2:Y:S04]  /*13f0*/  LDG.E.64 R14, desc[UR6][R14.64] ;  /* 0x000000060e0e7981 */ /* 0x000ea8000c1e1b00 */
[----:B------:R-:W3:Y:S01]  /*1400*/  LDG.E.64 R18, desc[UR6][R18.64] ;  /* 0x0000000612127981 */ /* 0x000ee2000c1e1b00 */
[----:B--2---:R-:W-:-:S08]  /*1410*/  DFMA R8, R16, -8, R14 ;  /* 0xc02000001008782b */ /* 0x004fd0000000000e */
[----:B---3--:R-:W-:-:S11]  /*1420*/  DFMA R8, R18, 8, R8 ;  /* 0x402000001208782b */ /* 0x008fd60000000008 */
.L_x_17:
[----:B------:R-:W-:Y:S05]  /*1430*/  BSYNC.RECONVERGENT B2 ;  /* 0x0000000000027941 */ /* 0x000fea0003800200 */
.L_x_16:
[----:B------:R-:W-:-:S04]  /*1440*/  IMAD.IADD R13, R2, 0x1, R13 ;  /* 0x00000001020d7824 */ /* 0x000fc800078e020d */
[----:B------:R-:W-:-:S06]  /*1450*/  IMAD.WIDE R10, R13, 0x8, R10 ;  /* 0x000000080d0a7825 */ /* 0x000fcc00078e020a */
[----:B------:R-:W2:Y:S01]  /*1460*/  LDG.E.64 R10, desc[UR6][R10.64] ;  /* 0x000000060a0a7981 */ /* 0x000ea2000c1e1b00 */
[----:B------:R-:W0:Y:S01]  /*1470*/  MUFU.RCP64H R3, 12 ;  /* 0x4028000000037908 */ /* 0x000e220000001800 */
[----:B------:R-:W-:Y:S01]  /*1480*/  MOV R14, 0x0 ;  /* 0x00000000000e7802 */ /* 0x000fe20000000f00 */
[----:B------:R-:W-:Y:S01]  /*1490*/  IMAD.MOV.U32 R15, RZ, RZ, 0x40280000 ;  /* 0x40280000ff0f7424 */ /* 0x000fe200078e00ff */
[----:B------:R-:W-:Y:S01]  /*14a0*/  BSSY.RECONVERGENT B2, `(.L_x_18) ;  /* 0x0000015000027945 */ /* 0x000fe20003800200 */
[----:B------:R-:W-:-:S06]  /*14b0*/  IMAD.MOV.U32 R2, RZ, RZ, 0x1 ;  /* 0x00000001ff027424 */ /* 0x000fcc00078e00ff */
[----:B0-----:R-:W-:-:S08]  /*14c0*/  DFMA R12, R2, -R14, 1 ;  /* 0x3ff00000020c742b */ /* 0x001fd0000000080e */
[----:B------:R-:W-:-:S08]  /*14d0*/  DFMA R12, R12, R12, R12 ;  /* 0x0000000c0c0c722b */ /* 0x000fd0000000000c */
[----:B------:R-:W-:-:S08]  /*14e0*/  DFMA R12, R2, R12, R2 ;  /* 0x0000000c020c722b */ /* 0x000fd00000000002 */
[----:B------:R-:W-:-:S08]  /*14f0*/  DFMA R2, R12, -R14, 1 ;  /* 0x3ff000000c02742b */ /* 0x000fd0000000080e */
[----:B------:R-:W-:Y:S02]  /*1500*/  DFMA R2, R12, R2, R12 ;  /* 0x000000020c02722b */ /* 0x000fe4000000000c */
[----:B--2---:R-:W-:-:S08]  /*1510*/  DADD R14, -R10, R8 ;  /* 0x000000000a0e7229 */ /* 0x004fd00000000108 */
[----:B------:R-:W-:Y:S02]  /*1520*/  DMUL R8, R14, R2 ;  /* 0x000000020e087228 */ /* 0x000fe40000000000 */
[----:B------:R-:W-:-:S06]  /*1530*/  FSETP.GEU.AND P1, PT, |R15|, 6.5827683646048100446e-37, PT ;  /* 0x036000000f00780b */ /* 0x000fcc0003f2e200 */
[----:B------:R-:W-:-:S08]  /*1540*/  DFMA R10, R8, -12, R14 ;  /* 0xc0280000080a782b */ /* 0x000fd0000000000e */
[----:B------:R-:W-:-:S10]  /*1550*/  DFMA R2, R2, R10, R8 ;  /* 0x0000000a0202722b */ /* 0x000fd40000000008 */
[----:B------:R-:W-:-:S05]  /*1560*/  FFMA R4, RZ, 2.625, R3 ;  /* 0x40280000ff047823 */ /* 0x000fca0000000003 */
[----:B------:R-:W-:-:S13]  /*1570*/  FSETP.GT.AND P0, PT, |R4|, 1.469367938527859385e-39, PT ;  /* 0x001000000400780b */ /* 0x000fda0003f04200 */
[----:B------:R-:W-:Y:S05]  /*1580*/  @P0 BRA P1, `(.L_x_19) ;  /* 0x0000000000180947 */ /* 0x000fea0000800000 */
[----:B------:R-:W-:Y:S01]  /*1590*/  MOV R12, R14 ;  /* 0x0000000e000c7202 */ /* 0x000fe20000000f00 */
[----:B------:R-:W-:Y:S01]  /*15a0*/  IMAD.MOV.U32 R13, RZ, RZ, R15 ;  /* 0x000000ffff0d7224 */ /* 0x000fe200078e000f */
[----:B------:R-:W-:-:S07]  /*15b0*/  MOV R4, 0x15d0 ;  /* 0x000015d000047802 */ /* 0x000fce0000000f00 */
[----:B------:R-:W-:Y:S05]  /*15c0*/  CALL.REL.NOINC `($__internal_0_$__cuda_sm20_div_rn_f64_full) ;  /* 0x00000020009c7944 */ /* 0x000fea0003c00000 */
[----:B------:R-:W-:Y:S01]  /*15d0*/  IMAD.MOV.U32 R2, RZ, RZ, R12 ;  /* 0x000000ffff027224 */ /* 0x000fe200078e000c */
[----:B------:R-:W-:-:S07]  /*15e0*/  MOV R3, R13 ;  /* 0x0000000d00037202 */ /* 0x000fce0000000f00 */
.L_x_19:
[----:B------:R-:W-:Y:S05]  /*15f0*/  BSYNC.RECONVERGENT B2 ;  /* 0x0000000000027941 */ /* 0x000fea0003800200 */
.L_x_18:
[----:B------:R-:W-:Y:S02]  /*1600*/  IMAD.MOV.U32 R10, RZ, RZ, R2 ;  /* 0x000000ffff0a7224 */ /* 0x000fe400078e0002 */
[----:B------:R-:W-:-:S07]  /*1610*/  IMAD.MOV.U32 R11, RZ, RZ, R3 ;  /* 0x000000ffff0b7224 */ /* 0x000fce00078e0003 */
.L_x_6:
[----:B------:R-:W-:Y:S05]  /*1620*/  BSYNC.RECONVERGENT B0 ;  /* 0x0000000000007941 */ /* 0x000fea0003800200 */
.L_x_1:
[----:B------:R-:W0:Y:S01]  /*1630*/  LDC.64 R2, c[0x0][0x398] ;  /* 0x0000e600ff027b82 */ /* 0x000e220000000a00 */
[----:B------:R-:W1:Y:S02]  /*1640*/  LDCU UR5, c[0x0][0x3a0] ;  /* 0x00007400ff0577ac */ /* 0x000e640008000800 */
[----:B-1----:R-:W-:-:S04]  /*1650*/  IMAD R5, R0, UR5, R5 ;  /* 0x0000000500057c24 */ /* 0x002fc8000f8e0205 */
[----:B0-----:R-:W-:-:S05]  /*1660*/  IMAD.WIDE R2, R5, 0x8, R2 ;  /* 0x0000000805027825 */ /* 0x001fca00078e0202 */
[----:B------:R-:W-:Y:S01]  /*1670*/  STG.E.64 desc[UR6][R2.64], R10 ;  /* 0x0000000a02007986 */ /* 0x000fe2000c101b06 */
[----:B------:R-:W-:Y:S05]  /*1680*/  EXIT ;  /* 0x000000000000794d */ /* 0x000fea0003800000 */
.L_x_0:
[----:B------:R-:W-:-:S04]  /*1690*/  SHF.L.U32 R13, R13, 0x1, RZ ;  /* 0x000000010d0d7819 */ /* 0x000fc800000006ff */
[----:B------:R-:W-:-:S13]  /*16a0*/  ISETP.GE.AND P1, PT, R12, R13, PT ;  /* 0x0000000d0c00720c */ /* 0x000fda0003f26270 */
[----:B------:R-:W-:Y:S05]  /*16b0*/  @P1 BRA `(.L_x_20) ;  /* 0x0000001000301947 */ /* 0x000fea0003800000 */
[----:B------:R-:W-:Y:S01]  /*16c0*/  ISETP.NE.AND P1, PT, R6, 0x2, PT ;  /* 0x000000020600780c */ /* 0x000fe20003f25270 */
[----:B------:R-:W-:Y:S04]  /*16d0*/  BSSY.RECONVERGENT B0, `(.L_x_21) ;  /* 0x0000104000007945 */ /* 0x000fe80003800200 */
[----:B------:R-:W-:Y:S08]  /*16e0*/  BSSY.RELIABLE B1, `(.L_x_22) ;  /* 0x000006f000017945 */ /* 0x000ff00003800100 */
[----:B------:R-:W-:Y:S05]  /*16f0*/  @!P1 BRA `(.L_x_23) ;  /* 0x0000000000a09947 */ /* 0x000fea0003800000 */
[----:B------:R-:W-:Y:S01]  /*1700*/  ISETP.NE.AND P2, PT, R6, 0x1, PT ;  /* 0x000000010600780c */ /* 0x000fe20003f45270 */
[----:B------:R-:W-:-:S12]  /*1710*/  IMAD.MOV.U32 R12, RZ, RZ, R5 ;  /* 0x000000ffff0c7224 */ /* 0x000fd800078e0005 */
        /* <DEDUP_REMOVED lines=10> */
[----:B0-----:R-:W-:Y:S01]  /*17c0*/  IMAD.MOV.U32 R12, RZ, RZ, RZ ;  /* 0x000000ffff0c7224 */ /* 0x001fe200078e00ff */
[----:B-1----:R-:W-:-:S05]  /*17d0*/  IADD3 R19, PT, PT, RZ, -R13, RZ ;  /* 0x8000000dff137210 */ /* 0x002fca0007ffe0ff */
[----:B------:R-:W-:-:S04]  /*17e0*/  IMAD R19, R19, R16, RZ ;  /* 0x0000001013137224 */ /* 0x000fc800078e02ff */
[----:B------:R-:W-:-:S04]  /*17f0*/  IMAD.HI.U32 R13, R13, R19, R12 ;  /* 0x000000130d0d7227 */ /* 0x000fc800078e000c */
[----:B------:R-:W-:Y:S02]  /*1800*/  IMAD.MOV R19, RZ, RZ, -R21 ;  /* 0x000000ffff137224 */ /* 0x000fe400078e0a15 */
[----:B------:R-:W-:-:S04]  /*1810*/  IMAD.HI.U32 R13, R13, R10, RZ ;  /* 0x0000000a0d0d7227 */ /* 0x000fc800078e00ff */
[----:B------:R-:W-:-:S05]  /*1820*/  IMAD R13, R13, R19, R10 ;  /* 0x000000130d0d7224 */ /* 0x000fca00078e020a */
[----:B------:R-:W-:-:S13]  /*1830*/  ISETP.GT.U32.AND P2, PT, R16, R13, PT ;  /* 0x0000000d1000720c */ /* 0x000fda0003f44070 */
[----:B------:R-:W-:Y:S02]  /*1840*/  @!P2 IADD3 R13, PT, PT, R13, -R16, RZ ;  /* 0x800000100d0da210 */ /* 0x000fe40007ffe0ff */
[----:B------:R-:W-:Y:S02]  /*1850*/  ISETP.NE.AND P2, PT, R20, RZ, PT ;  /* 0x000000ff1400720c */ /* 0x000fe40003f45270 */
[----:B------:R-:W-:-:S13]  /*1860*/  ISETP.GT.U32.AND P4, PT, R16, R13, PT ;  /* 0x0000000d1000720c */ /* 0x000fda0003f84070 */
[----:B------:R-:W-:-:S04]  /*1870*/  @!P4 IMAD.IADD R13, R13, 0x1, -R16 ;  /* 0x000000010d0dc824 */ /* 0x000fc800078e0a10 */
        /* <DEDUP_REMOVED lines=9> */
[----:B------:R-:W-:Y:S01]  /*1910*/  @!P2 IADD3 R12, PT, PT, R12, -R11, RZ ;  /* 0x8000000b0c0ca210 */ /* 0x000fe20007ffe0ff */
[----:B------:R-:W-:-:S03]  /*1920*/  @!P2 VIADD R10, R10, 0x1 ;  /* 0x000000010a0aa836 */ /* 0x000fc60000000000 */
[----:B------:R-:W-:-:S13]  /*1930*/  ISETP.GE.U32.AND P0, PT, R12, R11, PT ;  /* 0x0000000b0c00720c */ /* 0x000fda0003f06070 */
[----:B------:R-:W-:-:S05]  /*1940*/  @P0 VIADD R10, R10, 0x1 ;  /* 0x000000010a0a0836 */ /* 0x000fca0000000000 */
[----:B------:R-:W-:-:S04]  /*1950*/  @!P4 IADD3 R10, PT, PT, -R10, RZ, RZ ;  /* 0x000000ff0a0ac210 */ /* 0x000fc80007ffe1ff */
[----:B------:R-:W-:Y:S01]  /*1960*/  SEL R12, R14, R10, !P3 ;  /* 0x0000000a0e0c7207 */ /* 0x000fe20005800000 */
[----:B0-----:R-:W-:Y:S06]  /*1970*/  BRA `(.L_x_24) ;  /* 0x0000000000c07947 */ /* 0x001fec0003800000 */
.L_x_23:
        /* <DEDUP_REMOVED lines=8> */
[----:B-1----:R-:W-:-:S06]  /*1a00*/  VIADD R12, R16, 0xffffffe ;  /* 0x0ffffffe100c7836 */ /* 0x002fcc0000000000 */
[----:B------:R1:W2:Y:S02]  /*1a10*/  F2I.FTZ.U32.TRUNC.NTZ R13, R12 ;  /* 0x0000000c000d7305 */ /* 0x0002a4000021f000 */
[----:B-1----:R-:W-:Y:S02]  /*1a20*/  HFMA2 R12, -RZ, RZ, 0, 0 ;  /* 0x00000000ff0c7431 */ /* 0x002fe400000001ff */
[----:B--2---:R-:W-:-:S04]  /*1a30*/  IMAD.MOV R18, RZ, RZ, -R13 ;  /* 0x000000ffff127224 */ /* 0x004fc800078e0a0d */
[----:B------:R-:W-:Y:S02]  /*1a40*/  IMAD R17, R18, R15, RZ ;  /* 0x0000000f12117224 */ /* 0x000fe400078e02ff */
[----:B------:R-:W1:Y:S02]  /*1a50*/  I2F.RP R18, R14 ;  /* 0x0000000e00127306 */ /* 0x000e640000209400 */
[----:B------:R-:W-:Y:S01]  /*1a60*/  IMAD.HI.U32 R13, R13, R17, R12 ;  /* 0x000000110d0d7227 */ /* 0x000fe200078e000c */
[----:B------:R-:W-:-:S03]  /*1a70*/  IABS R17, R11 ;  /* 0x0000000b00117213 */ /* 0x000fc60000000000 */
[----:B------:R-:W-:Y:S02]  /*1a80*/  IMAD.MOV R12, RZ, RZ, -R20 ;  /* 0x000000ffff0c7224 */ /* 0x000fe400078e0a14 */
[----:B------:R-:W-:-:S04]  /*1a90*/  IMAD.HI.U32 R13, R13, R10, RZ ;  /* 0x0000000a0d0d7227 */ /* 0x000fc800078e00ff */
[----:B------:R-:W-:Y:S01]  /*1aa0*/  IMAD R10, R13, R12, R10 ;  /* 0x0000000c0d0a7224 */ /* 0x000fe200078e020a */
[----:B-1----:R-:W1:Y:S04]  /*1ab0*/  MUFU.RCP R18, R18 ;  /* 0x0000001200127308 */ /* 0x002e680000001000 */
[----:B------:R-:W-:-:S13]  /*1ac0*/  ISETP.GT.U32.AND P2, PT, R15, R10, PT ;  /* 0x0000000a0f00720c */ /* 0x000fda0003f44070 */
[----:B------:R-:W-:Y:S01]  /*1ad0*/  @!P2 IMAD.IADD R10, R10, 0x1, -R15 ;  /* 0x000000010a0aa824 */ /* 0x000fe200078e0a0f */
[----:B------:R-:W-:Y:S02]  /*1ae0*/  ISETP.NE.AND P2, PT, R19, RZ, PT ;  /* 0x000000ff1300720c */ /* 0x000fe40003f45270 */
[----:B-1----:R-:W-:Y:S02]  /*1af0*/  IADD3 R12, PT, PT, R18, 0xffffffe, RZ ;  /* 0x0ffffffe120c7810 */ /* 0x002fe40007ffe0ff */
[----:B------:R-:W-:Y:S02]  /*1b00*/  ISETP.GT.U32.AND P3, PT, R15, R10, PT ;  /* 0x0000000a0f00720c */ /* 0x000fe40003f64070 */
[----:B------:R1:W2:Y:S02]  /*1b10*/  F2I.FTZ.U32.TRUNC.NTZ R13, R12 ;  /* 0x0000000c000d7305 */ /* 0x0002a4000021f000 */
[----:B-1----:R-:W-:-:S09]  /*1b20*/  IMAD.MOV.U32 R12, RZ, RZ, RZ ;  /* 0x000000ffff0c7224 */ /* 0x002fd200078e00ff */
[----:B------:R-:W-:Y:S02]  /*1b30*/  @!P3 IMAD.IADD R10, R10, 0x1, -R15 ;  /* 0x000000010a0ab824 */ /* 0x000fe400078e0a0f */
[----:B--2---:R-:W-:-:S03]  /*1b40*/  IMAD.MOV R15, RZ, RZ, -R13 ;  /* 0x000000ffff0f7224 */ /* 0x004fc600078e0a0d */
[----:B------:R-:W-:Y:S02]  /*1b50*/  @!P0 IADD3 R10, PT, PT, -R10, RZ, RZ ;  /* 0x000000ff0a0a8210 */ /* 0x000fe40007ffe1ff */
[----:B------:R-:W-:Y:S01]  /*1b60*/  @!P2 LOP3.LUT R10, RZ, R19, RZ, 0x33, !PT ;  /* 0x00000013ff0aa212 */ /* 0x000fe200078e33ff */
[----:B------:R-:W-:-:S03]  /*1b70*/  IMAD R15, R15, R14, RZ ;  /* 0x0000000e0f0f7224 */ /* 0x000fc600078e02ff */
[----:B------:R-:W-:Y:S01]  /*1b80*/  IABS R16, R10 ;  /* 0x0000000a00107213 */ /* 0x000fe20000000000 */
[----:B------:R-:W-:Y:S01]  /*1b90*/  IMAD.HI.U32 R12, R13, R15, R12 ;  /* 0x0000000f0d0c7227 */ /* 0x000fe200078e000c */
[----:B------:R-:W-:Y:S02]  /*1ba0*/  LOP3.LUT R10, R10, R11, RZ, 0x3c, !PT ;  /* 0x0000000b0a0a7212 */ /* 0x000fe400078e3cff */
[----:B------:R-:W-:Y:S01]  /*1bb0*/  MOV R13, R16 ;  /* 0x00000010000d7202 */ /* 0x000fe20000000f00 */
[----:B------:R-:W-:Y:S01]  /*1bc0*/  IMAD.MOV R15, RZ, RZ, -R17 ;  /* 0x000000ffff0f7224 */ /* 0x000fe200078e0a11 */
[----:B------:R-:W-:-:S03]  /*1bd0*/  ISETP.GE.AND P3, PT, R10, RZ, PT ;  /* 0x000000ff0a00720c */ /* 0x000fc60003f66270 */
[----:B------:R-:W-:-:S04]  /*1be0*/  IMAD.HI.U32 R12, R12, R13, RZ ;  /* 0x0000000d0c0c7227 */ /* 0x000fc800078e00ff */
[----:B------:R-:W-:-:S05]  /*1bf0*/  IMAD R13, R12, R15, R13 ;  /* 0x0000000f0c0d7224 */ /* 0x000fca00078e020d */
[----:B------:R-:W-:-:S13]  /*1c00*/  ISETP.GT.U32.AND P2, PT, R14, R13, PT ;  /* 0x0000000d0e00720c */ /* 0x000fda0003f44070 */
[----:B------:R-:W-:Y:S02]  /*1c10*/  @!P2 IMAD.IADD R13, R13, 0x1, -R14 ;  /* 0x000000010d0da824 */ /* 0x000fe400078e0a0e */
[----:B------:R-:W-:Y:S01]  /*1c20*/  @!P2 VIADD R12, R12, 0x1 ;  /* 0x000000010c0ca836 */ /* 0x000fe20000000000 */
[----:B------:R-:W-:Y:S02]  /*1c30*/  ISETP.NE.AND P2, PT, R11, RZ, PT ;  /* 0x000000ff0b00720c */ /* 0x000fe40003f45270 */
[----:B------:R-:W-:-:S13]  /*1c40*/  ISETP.GE.U32.AND P0, PT, R13, R14, PT ;  /* 0x0000000e0d00720c */ /* 0x000fda0003f06070 */
[----:B------:R-:W-:-:S05]  /*1c50*/  @P0 IADD3 R12, PT, PT, R12, 0x1, RZ ;  /* 0x000000010c0c0810 */ /* 0x000fca0007ffe0ff */
[----:B------:R-:W-:Y:S01]  /*1c60*/  @!P3 IMAD.MOV R12, RZ, RZ, -R12 ;  /* 0x000000ffff0cb224 */ /* 0x000fe200078e0a0c */
[----:B0-----:R-:W-:-:S07]  /*1c70*/  @!P2 LOP3.LUT R12, RZ, R11, RZ, 0x33, !PT ;  /* 0x0000000bff0ca212 */ /* 0x001fce00078e33ff */
.L_x_24:
[----:B-----5:R-:W-:Y:S02]  /*1c80*/  ISETP.NE.AND P0, PT, R4, 0x1, PT ;  /* 0x000000010400780c */ /* 0x020fe40003f05270 */
[----:B------:R-:W-:-:S11]  /*1c90*/  CS2R R10, SRZ ;  /* 0x00000000000a7805 */ /* 0x000fd6000001ff00 */
[----:B------:R-:W-:Y:S05]  /*1ca0*/  @!P0 BREAK.RELIABLE B1 ;  /* 0x0000000000018942 */ /* 0x000fea0003800100 */
[----:B------:R-:W-:Y:S05]  /*1cb0*/  @!P0 BRA `(.L_x_26) ;  /* 0x0000000800948947 */ /* 0x000fea0003800000 */
[----:B------:R-:W-:-:S13]  /*1cc0*/  ISETP.NE.AND P0, PT, R12, RZ, PT ;  /* 0x000000ff0c00720c */ /* 0x000fda0003f05270 */
[----:B------:R-:W-:Y:S05]  /*1cd0*/  @P0 BREAK.RELIABLE B1 ;  /* 0x0000000000010942 */ /* 0x000fea0003800100 */
[----:B------:R-:W-:Y:S05]  /*1ce0*/  @P0 BRA `(.L_x_27) ;  /* 0x0000000000580947 */ /* 0x000fea0003800000 */
[----:B------:R-:W-:Y:S01]  /*1cf0*/  IMAD.MOV.U32 R7, RZ, RZ, 0x2 ;  /* 0x00000002ff077424 */ /* 0x000fe200078e00ff */
[----:B------:R-:W-:Y:S04]  /*1d00*/  BSSY.RECONVERGENT B2, `(.L_x_25) ;  /* 0x000000c000027945 */ /* 0x000fe80003800200 */
[----:B------:R-:W-:-:S04]  /*1d10*/  VIADDMNMX.U32 R6, R6, 0xffffffff, R7, PT ;  /* 0xffffffff06067846 */ /* 0x000fc80003800007 */
[----:B------:R-:W-:-:S04]  /*1d20*/  SHF.L.U32 R4, R6, 0x2, RZ ;  /* 0x0000000206047819 */ /* 0x000fc800000006ff */
[----:B------:R-:W0:Y:S02]  /*1d30*/  LDC R6, c[0x2][R4+0x24] ;  /* 0x0080090004067b82 */ /* 0x000e240000000800 */
[----:B0-----:R-:W-:-:S04]  /*1d40*/  SHF.R.S32.HI R7, RZ, 0x1f, R6 ;  /* 0x0000001fff077819 */ /* 0x001fc80000011406 */
.L_x_77:
[----:B------:R-:W-:Y:S05]  /*1d50*/  BRX R6 -0x1d60                                                  (*"BRANCH_TARGETS .L_x_78,.L_x_79,.L_x_80"*) ;  /* 0xffffffe006a87949 */ /* 0x000fea000383ffff */
.L_x_80:
[----:B------:R-:W-:Y:S01]  /*1d60*/  IMAD.IADD R3, R3, 0x1, R2 ;  /* 0x0000000103037824 */ /* 0x000fe200078e0202 */
[----:B------:R-:W-:Y:S06]  /*1d70*/  BRA `(.L_x_28) ;  /* 0x0000000000107947 */ /* 0x000fec0003800000 */
.L_x_78:
[----:B------:R-:W-:Y:S01]  /*1d80*/  VIADD R3, R2, 0x1 ;  /* 0x0000000102037836 */ /* 0x000fe20000000000 */
[----:B------:R-:W-:Y:S06]  /*1d90*/  BRA `(.L_x_28) ;  /* 0x0000000000087947 */ /* 0x000fec0003800000 */
.L_x_79:
[----:B------:R-:W2:Y:S02]  /*1da0*/  LDG.E R8, desc[UR6][R8.64+0x4] ;  /* 0x0000040608087981 */ /* 0x000ea4000c1e1900 */
[----:B--2---:R-:W-:-:S07]  /*1db0*/  IMAD R3, R3, R8, R2 ;  /* 0x0000000803037224 */ /* 0x004fce00078e0202 */
.L_x_28:
[----:B------:R-:W-:Y:S05]  /*1dc0*/  BSYNC.RECONVERGENT B2 ;  /* 0x0000000000027941 */ /* 0x000fea0003800200 */
.L_x_25:
[----:B------:R-:W-:Y:S05]  /*1dd0*/  BSYNC.RELIABLE B1 ;  /* 0x0000000000017941 */ /* 0x000fea0003800100 */
.L_x_22:
[----:B------:R-:W0:Y:S02]  /*1de0*/  LDC.64 R8, c[0x0][0x388] ;  /* 0x0000e200ff087b82 */ /* 0x000e240000000a00 */
[----:B0-----:R-:W-:-:S04]  /*1df0*/  IMAD.WIDE R6, R3, 0x8, R8 ;  /* 0x0000000803067825 */ /* 0x001fc800078e0208 */
[----:B------:R-:W-:Y:S02]  /*1e00*/  IMAD.WIDE R2, R2, 0x8, R8 ;  /* 0x0000000802027825 */ /* 0x000fe400078e0208 */
[----:B------:R-:W2:Y:S04]  /*1e10*/  LDG.E.64 R6, desc[UR6][R6.64] ;  /* 0x0000000606067981 */ /* 0x000ea8000c1e1b00 */
[----:B------:R-:W2:Y:S02]  /*1e20*/  LDG.E.64 R10, desc[UR6][R2.64] ;  /* 0x00000006020a7981 */ /* 0x000ea4000c1e1b00 */
[----:B--2---:R-:W-:Y:S01]  /*1e30*/  DADD R10, R6, -R10 ;  /* 0x00000000060a7229 */ /* 0x004fe2000000080a */
[----:B------:R-:W-:Y:S10]  /*1e40*/  BRA `(.L_x_26) ;  /* 0x0000000800307947 */ /* 0x000ff40003800000 */
.L_x_27:
[----:B------:R-:W-:-:S04]  /*1e50*/  IADD3 R11, PT, PT, R4, -0x1, RZ ;  /* 0xffffffff040b7810 */ /* 0x000fc80007ffe0ff */
        /* <DEDUP_REMOVED lines=8> */
[C---:B------:R-:W-:Y:S02]  /*1ee0*/  @P0 IMAD.IADD R3, R2.reuse, 0x1, -R3 ;  /* 0x0000000102030824 */ /* 0x040fe400078e0a03 */
[----:B------:R-:W-:Y:S01]  /*1ef0*/  @!P0 VIADD R3, R2, 0xffffffff ;  /* 0xffffffff02038836 */ /* 0x000fe20000000000 */
[----:B------:R-:W-:Y:S06]  /*1f00*/  BRA `(.L_x_32) ;  /* 0x00000000000c7947 */ /* 0x000fec0003800000 */
.L_x_31:
[----:B------:R-:W2:Y:S01]  /*1f10*/  LDG.E R9, desc[UR6][R8.64+0x4] ;  /* 0x0000040608097981 */ /* 0x000ea2000c1e1900 */
[----:B------:R-:W-:-:S05]  /*1f20*/  IADD3 R3, PT, PT, -R3, RZ, RZ ;  /* 0x000000ff03037210 */ /* 0x000fca0007ffe1ff */
[----:B--2---:R-:W-:-:S07]  /*1f30*/  IMAD R3, R9, R3, R2 ;  /* 0x0000000309037224 */ /* 0x004fce00078e0202 */
.L_x_32:
[----:B------:R-:W-:Y:S05]  /*1f40*/  BSYNC.RECONVERGENT B2 ;  /* 0x0000000000027941 */ /* 0x000fea0003800200 */
.L_x_30:
[----:B------:R-:W-:-:S06]  /*1f50*/  IMAD.WIDE R2, R3, 0x8, R10 ;  /* 0x0000000803027825 */ /* 0x000fcc00078e020a */
[----:B------:R-:W2:Y:S02]  /*1f60*/  LDG.E.64 R2, desc[UR6][R2.64] ;  /* 0x0000000602027981 */ /* 0x000ea4000c1e1b00 */
[----:B--2--5:R-:W-:Y:S01]  /*1f70*/  DADD R10, R12, -R2 ;  /* 0x000000000c0a7229 */ /* 0x024fe20000000802 */
[----:B------:R-:W-:Y:S10]  /*1f80*/  BRA `(.L_x_26) ;  /* 0x0000000400e07947 */ /* 0x000ff40003800000 */
.L_x_29:
[----:B------:R-:W-:Y:S01]  /*1f90*/  VIADD R11, R4, 0xfffffffe ;  /* 0xfffffffe040b7836 */ /* 0x000fe20000000000 */
[----:B------:R-:W-:-:S04]  /*1fa0*/  ISETP.NE.AND P1, PT, R12, 0x1, PT ;  /* 0x000000010c00780c */ /* 0x000fc80003f25270 */
[----:B------:R-:W-:-:S13]  /*1fb0*/  ISETP.NE.AND P0, PT, R12, R11, PT ;  /* 0x0000000b0c00720c */ /* 0x000fda0003f05270 */
[----:B------:R-:W-:Y:S05]  /*1fc0*/  @P0 BRA P1, `(.L_x_33) ;  /* 0x0000000000940947 */ /* 0x000fea0000800000 */
[----:B------:R-:W-:Y:S01]  /*1fd0*/  IMAD.MOV.U32 R7, RZ, RZ, 0x2 ;  /* 0x00000002ff077424 */ /* 0x000fe200078e00ff */
[----:B------:R-:W-:Y:S04]  /*1fe0*/  BSSY.RECONVERGENT B2, `(.L_x_34) ;  /* 0x000001e000027945 */ /* 0x000fe80003800200 */
[----:B------:R-:W-:-:S04]  /*1ff0*/  VIADDMNMX.U32 R7, R6, 0xffffffff, R7, PT ;  /* 0xffffffff06077846 */ /* 0x000fc80003800007 */
[----:B------:R-:W-:-:S04]  /*2000*/  SHF.L.U32 R4, R7, 0x2, RZ ;  /* 0x0000000207047819 */ /* 0x000fc800000006ff */
[----:B------:R-:W0:Y:S02]  /*2010*/  LDC R6, c[0x2][R4+0x30] ;  /* 0x00800c0004067b82 */ /* 0x000e240000000800 */
[----:B0-----:R-:W-:-:S04]  /*2020*/  SHF.R.S32.HI R7, RZ, 0x1f, R6 ;  /* 0x0000001fff077819 */ /* 0x001fc80000011406 */
.L_x_81:
[----:B------:R-:W-:Y:S05]  /*2030*/  BRX R6 -0x2040                                                  (*"BRANCH_TARGETS .L_x_82,.L_x_83,.L_x_84"*) ;  /* 0xffffffdc06f07949 */ /* 0x000fea000383ffff */
.L_x_84:
[----:B------:R-:W0:Y:S01]  /*2040*/  LDCU.64 UR8, c[0x0][0x388] ;  /* 0x00007100ff0877ac */ /* 0x000e220008000a00 */
[----:B------:R-:W-:Y:S01]  /*2050*/  IMAD.IADD R7, R3, 0x1, R2 ;  /* 0x0000000103077824 */ /* 0x000fe200078e0202 */
[----:B0-----:R-:W-:Y:S01]  /*2060*/  MOV R11, UR9 ;  /* 0x00000009000b7c02 */ /* 0x001fe20008000f00 */
[----:B------:R-:W-:-:S04]  /*2070*/  IMAD.U32 R10, RZ, RZ, UR8 ;  /* 0x00000008ff0a7e24 */ /* 0x000fc8000f8e00ff */
[----:B------:R-:W-:-:S06]  /*2080*/  IMAD.WIDE R6, R7, 0x8, R10 ;  /* 0x0000000807067825 */ /* 0x000fcc00078e020a */
[----:B------:R-:W5:Y:S01]  /*2090*/  LDG.E.64 R6, desc[UR6][R6.64] ;  /* 0x0000000606067981 */ /* 0x000f62000c1e1b00 */
[----:B------:R-:W-:Y:S01]  /*20a0*/  IMAD.IADD R3, R2, 0x1, -R3 ;  /* 0x0000000102037824 */ /* 0x000fe200078e0a03 */
[----:B------:R-:W-:Y:S06]  /*20b0*/  BRA `(.L_x_35) ;  /* 0x0000000000407947 */ /* 0x000fec0003800000 */
.L_x_82:
[----:B------:R-:W0:Y:S02]  /*20c0*/  LDCU.64 UR8, c[0x0][0x388] ;  /* 0x00007100ff0877ac */ /* 0x000e240008000a00 */
[----:B0-----:R-:W-:Y:S01]  /*20d0*/  MOV R11, UR9 ;  /* 0x00000009000b7c02 */ /* 0x001fe20008000f00 */
[----:B------:R-:W-:-:S04]  /*20e0*/  IMAD.U32 R10, RZ, RZ, UR8 ;  /* 0x00000008ff0a7e24 */ /* 0x000fc8000f8e00ff */
[----:B------:R-:W-:-:S06]  /*20f0*/  IMAD.WIDE R6, R2, 0x8, R10 ;  /* 0x0000000802067825 */ /* 0x000fcc00078e020a */
[----:B------:R-:W5:Y:S01]  /*2100*/  LDG.E.64 R6, desc[UR6][R6.64+0x8] ;  /* 0x0000080606067981 */ /* 0x000f62000c1e1b00 */
[----:B------:R-:W-:Y:S01]  /*2110*/  VIADD R3, R2, 0xffffffff ;  /* 0xffffffff02037836 */ /* 0x000fe20000000000 */
[----:B------:R-:W-:Y:S06]  /*2120*/  BRA `(.L_x_35) ;  /* 0x0000000000247947 */ /* 0x000fec0003800000 */
.L_x_83:
[----:B------:R-:W2:Y:S01]  /*2130*/  LDG.E R9, desc[UR6][R8.64+0x4] ;  /* 0x0000040608097981 */ /* 0x000ea2000c1e1900 */
[----:B------:R-:W0:Y:S02]  /*2140*/  LDCU.64 UR8, c[0x0][0x388] ;  /* 0x00007100ff0877ac */ /* 0x000e240008000a00 */
[----:B0-----:R-:W-:Y:S01]  /*2150*/  MOV R11, UR9 ;  /* 0x00000009000b7c02 */ /* 0x001fe20008000f00 */
[----:B------:R-:W-:Y:S02]  /*2160*/  IMAD.U32 R10, RZ, RZ, UR8 ;  /* 0x00000008ff0a7e24 */ /* 0x000fe4000f8e00ff */
[----:B--2---:R-:W-:-:S04]  /*2170*/  IMAD R7, R3, R9, R2 ;  /* 0x0000000903077224 */ /* 0x004fc800078e0202 */
[----:B------:R-:W-:-:S06]  /*2180*/  IMAD.WIDE R6, R7, 0x8, R10 ;  /* 0x0000000807067825 */ /* 0x000fcc00078e020a */
[----:B------:R-:W5:Y:S01]  /*2190*/  LDG.E.64 R6, desc[UR6][R6.64] ;  /* 0x0000000606067981 */ /* 0x000f62000c1e1b00 */
[----:B------:R-:W-:-:S04]  /*21a0*/  IMAD.MOV R3, RZ, RZ, -R3 ;  /* 0x000000ffff037224 */ /* 0x000fc800078e0a03 */
[----:B------:R-:W-:-:S07]  /*21b0*/  IMAD R3, R9, R3, R2 ;  /* 0x0000000309037224 */ /* 0x000fce00078e0202 */
.L_x_35:
[----:B------:R-:W-:Y:S05]  /*21c0*/  BSYNC.RECONVERGENT B2 ;  /* 0x0000000000027941 */ /* 0x000fea0003800200 */
.L_x_34:
[----:B------:R-:W-:-:S06]  /*21d0*/  IMAD.WIDE R2, R3, 0x8, R10 ;  /* 0x0000000803027825 */ /* 0x000fcc00078e020a */
[----:B------:R-:W2:Y:S02]  /*21e0*/  LDG.E.64 R2, desc[UR6][R2.64] ;  /* 0x0000000602027981 */ /* 0x000ea4000c1e1b00 */
[----:B--2--5:R-:W-:-:S08]  /*21f0*/  DADD R6, -R2, R6 ;  /* 0x0000000002067229 */ /* 0x024fd00000000106 */
[----:B------:R-:W-:Y:S01]  /*2200*/  DMUL R10, R6, 0.5 ;  /* 0x3fe00000060a7828 */ /* 0x000fe20000000000 */
[----:B------:R-:W-:Y:S10]  /*2210*/  BRA `(.L_x_26) ;  /* 0x00000004003c7947 */ /* 0x000ff40003800000 */
.L_x_33:
[----:B------:R-:W-:Y:S01]  /*2220*/  IMAD.MOV.U32 R11, RZ, RZ, 0x2 ;  /* 0x00000002ff0b7424 */ /* 0x000fe200078e00ff */
[----:B------:R-:W-:Y:S04]  /*2230*/  BSSY.RECONVERGENT B2, `(.L_x_36) ;  /* 0x0000031000027945 */ /* 0x000fe80003800200 */
[----:B------:R-:W-:-:S04]  /*2240*/  VIADDMNMX.U32 R11, R6, 0xffffffff, R11, PT ;  /* 0xffffffff060b7846 */ /* 0x000fc8000380000b */
[----:B------:R-:W-:-:S04]  /*2250*/  SHF.L.U32 R4, R11, 0x2, RZ ;  /* 0x000000020b047819 */ /* 0x000fc800000006ff */
[----:B------:R-:W0:Y:S02]  /*2260*/  LDC R10, c[0x2][R4+0x3c] ;  /* 0x00800f00040a7b82 */ /* 0x000e240000000800 */
[----:B0-----:R-:W-:-:S04]  /*2270*/  SHF.R.S32.HI R11, RZ, 0x1f, R10 ;  /* 0x0000001fff0b7819 */ /* 0x001fc8000001140a */
.L_x_85:
[----:B------:R-:W-:Y:S05]  /*2280*/  BRX R10 -0x2290                                                 (*"BRANCH_TARGETS .L_x_86,.L_x_87,.L_x_88"*) ;  /* 0xffffffdc0a5c7949 */ /* 0x000fea000383ffff */
.L_x_88:
[----:B------:R-:W0:Y:S01]  /*2290*/  LDCU.64 UR8, c[0x0][0x388] ;  /* 0x00007100ff0877ac */ /* 0x000e220008000a00 */
[C---:B------:R-:W-:Y:S02]  /*22a0*/  IMAD.SHL.U32 R13, R3.reuse, 0x2, RZ ;  /* 0x00000002030d7824 */ /* 0x040fe400078e00ff */
[----:B------:R-:W-:Y:S02]  /*22b0*/  IMAD.IADD R19, R3, 0x1, R2 ;  /* 0x0000000103137824 */ /* 0x000fe400078e0202 */
[----:B------:R-:W-:Y:S01]  /*22c0*/  IMAD.IADD R17, R2, 0x1, -R13 ;  /* 0x0000000102117824 */ /* 0x000fe200078e0a0d */
[----:B0-----:R-:W-:Y:S01]  /*22d0*/  MOV R10, UR8 ;  /* 0x00000008000a7c02 */ /* 0x001fe20008000f00 */
[----:B------:R-:W-:-:S04]  /*22e0*/  IMAD.U32 R11, RZ, RZ, UR9 ;  /* 0x00000009ff0b7e24 */ /* 0x000fc8000f8e00ff */
[----:B------:R-:W-:-:S05]  /*22f0*/  IMAD.WIDE R16, R17, 0x8, R10 ;  /* 0x0000000811107825 */ /* 0x000fca00078e020a */
[----:B------:R-:W2:Y:S01]  /*2300*/  LDG.E.64 R8, desc[UR6][R16.64] ;  /* 0x0000000610087981 */ /* 0x000ea2000c1e1b00 */
[----:B------:R-:W-:-:S04]  /*2310*/  IMAD.WIDE R14, R3, 0x8, R16 ;  /* 0x00000008030e7825 */ /* 0x000fc800078e0210 */
[----:B------:R-:W-:Y:S02]  /*2320*/  IMAD.WIDE R18, R19, 0x8, R10 ;  /* 0x0000000813127825 */ /* 0x000fe400078e020a */
[----:B------:R-:W2:Y:S04]  /*2330*/  LDG.E.64 R14, desc[UR6][R14.64] ;  /* 0x000000060e0e7981 */ /* 0x000ea8000c1e1b00 */
[----:B------:R-:W3:Y:S01]  /*2340*/  LDG.E.64 R18, desc[UR6][R18.64] ;  /* 0x0000000612127981 */ /* 0x000ee2000c1e1b00 */
[----:B--2---:R-:W-:-:S08]  /*2350*/  DFMA R8, R14, -8, R8 ;  /* 0xc02000000e08782b */ /* 0x004fd00000000008 */
[----:B---3--:R-:W-:Y:S01]  /*2360*/  DFMA R8, R18, 8, R8 ;  /* 0x402000001208782b */ /* 0x008fe20000000008 */
[----:B------:R-:W-:Y:S10]  /*2370*/  BRA `(.L_x_37) ;  /* 0x0000000000707947 */ /* 0x000ff40003800000 */
.L_x_86:
        /* <DEDUP_REMOVED lines=11> */
.L_x_87:
[----:B------:R-:W2:Y:S01]  /*2430*/  LDG.E R8, desc[UR6][R8.64+0x4] ;  /* 0x0000040608087981 */ /* 0x000ea2000c1e1900 */
[----:B------:R-:W0:Y:S02]  /*2440*/  LDCU.64 UR8, c[0x0][0x388] ;  /* 0x00007100ff0877ac */ /* 0x000e240008000a00 */
[----:B0-----:R-:W-:Y:S02]  /*2450*/  IMAD.U32 R10, RZ, RZ, UR8 ;  /* 0x00000008ff0a7e24 */ /* 0x001fe4000f8e00ff */
[----:B------:R-:W-:Y:S02]  /*2460*/  IMAD.U32 R11, RZ, RZ, UR9 ;  /* 0x00000009ff0b7e24 */ /* 0x000fe4000f8e00ff */
[----:B--2---:R-:W-:-:S04]  /*2470*/  IMAD R3, R3, R8, RZ ;  /* 0x0000000803037224 */ /* 0x004fc800078e02ff */
[C---:B------:R-:W-:Y:S01]  /*2480*/  IMAD.IADD R19, R2.reuse, 0x1, R3 ;  /* 0x0000000102137824 */ /* 0x040fe200078e0203 */
[----:B------:R-:W-:Y:S02]  /*2490*/  SHF.L.U32 R13, R3, 0x1, RZ ;  /* 0x00000001030d7819 */ /* 0x000fe400000006ff */
[----:B------:R-:W-:-:S03]  /*24a0*/  IADD3 R17, PT, PT, R2, -R3, RZ ;  /* 0x8000000302117210 */ /* 0x000fc60007ffe0ff */
[----:B------:R-:W-:Y:S02]  /*24b0*/  IMAD.IADD R15, R2, 0x1, -R13 ;  /* 0x00000001020f7824 */ /* 0x000fe400078e0a0d */
        /* <DEDUP_REMOVED lines=8> */
.L_x_37:
[----:B------:R-:W-:Y:S05]  /*2540*/  BSYNC.RECONVERGENT B2 ;  /* 0x0000000000027941 */ /* 0x000fea0003800200 */
.L_x_36:
[----:B------:R-:W-:-:S05]  /*2550*/  IADD3 R13, PT, PT, R2, R13, RZ ;  /* 0x0000000d020d7210 */ /* 0x000fca0007ffe0ff */
[----:B------:R-:W-:-:S06]  /*2560*/  IMAD.WIDE R10, R13, 0x8, R10 ;  /* 0x000000080d0a7825 */ /* 0x000fcc00078e020a */
[----:B------:R-:W2:Y:S01]  /*2570*/  LDG.E.64 R10, desc[UR6][R10.64] ;  /* 0x000000060a0a7981 */ /* 0x000ea2000c1e1b00 */
[----:B------:R-:W0:Y:S01]  /*2580*/  MUFU.RCP64H R3, 12 ;  /* 0x4028000000037908 */ /* 0x000e220000001800 */
[----:B------:R-:W-:Y:S01]  /*2590*/  IMAD.MOV.U32 R12, RZ, RZ, 0x0 ;  /* 0x00000000ff0c7424 */ /* 0x000fe200078e00ff */
[----:B------:R-:W-:Y:S01]  /*25a0*/  MOV R2, 0x1 ;  /* 0x0000000100027802 */ /* 0x000fe20000000f00 */
[----:B------:R-:W-:Y:S01]  /*25b0*/  IMAD.MOV.U32 R13, RZ, RZ, 0x40280000 ;  /* 0x40280000ff0d7424 */ /* 0x000fe200078e00ff */
[----:B------:R-:W-:Y:S05]  /*25c0*/  BSSY.RECONVERGENT B2, `(.L_x_38) ;  /* 0x0000012000027945 */ /* 0x000fea0003800200 */
        /* <DEDUP_REMOVED lines=13> */
[----:B------:R-:W-:-:S07]  /*26a0*/  MOV R4, 0x26c0 ;  /* 0x000026c000047802 */ /* 0x000fce0000000f00 */
[----:B------:R-:W-:Y:S05]  /*26b0*/  CALL.REL.NOINC `($__internal_0_$__cuda_sm20_div_rn_f64_full) ;  /* 0x0000001000607944 */ /* 0x000fea0003c00000 */
[----:B------:R-:W-:Y:S02]  /*26c0*/  IMAD.MOV.U32 R2, RZ, RZ, R12 ;  /* 0x000000ffff027224 */ /* 0x000fe400078e000c */
[----:B------:R-:W-:-:S07]  /*26d0*/  IMAD.MOV.U32 R3, RZ, RZ, R13 ;  /* 0x000000ffff037224 */ /* 0x000fce00078e000d */
.L_x_39:
[----:B------:R-:W-:Y:S05]  /*26e0*/  BSYNC.RECONVERGENT B2 ;  /* 0x0000000000027941 */ /* 0x000fea0003800200 */
.L_x_38:
[----:B------:R-:W-:Y:S01]  /*26f0*/  MOV R10, R2 ;  /* 0x00000002000a7202 */ /* 0x000fe20000000f00 */
[----:B------:R-:W-:-:S07]  /*2700*/  IMAD.MOV.U32 R11, RZ, RZ, R3 ;  /* 0x000000ffff0b7224 */ /* 0x000fce00078e0003 */
.L_x_26:
[----:B------:R-:W-:Y:S05]  /*2710*/  BSYNC.RECONVERGENT B0 ;  /* 0x0000000000007941 */ /* 0x000fea0003800200 */
.L_x_21:
[----:B------:R-:W0:Y:S01]  /*2720*/  LDC.64 R2, c[0x0][0x3a8] ;  /* 0x0000ea00ff027b82 */ /* 0x000e220000000a00 */
[----:B------:R-:W1:Y:S02]  /*2730*/  LDCU UR5, c[0x0][0x3b0] ;  /* 0x00007600ff0577ac */ /* 0x000e640008000800 */
[----:B-1----:R-:W-:-:S04]  /*2740*/  IMAD R5, R0, UR5, R5 ;  /* 0x0000000500057c24 */ /* 0x002fc8000f8e0205 */
[----:B0-----:R-:W-:-:S05]  /*2750*/  IMAD.WIDE R2, R5, 0x8, R2 ;  /* 0x0000000805027825 */ /* 0x001fca00078e0202 */
[----:B------:R-:W-:Y:S01]  /*2760*/  STG.E.64 desc[UR6][R2.64], R10 ;  /* 0x0000000a02007986 */ /* 0x000fe2000c101b06 */
[----:B------:R-:W-:Y:S05]  /*2770*/  EXIT ;  /* 0x000000000000794d */ /* 0x000fea0003800000 */
.L_x_20:
        /* <DEDUP_REMOVED lines=14> */
[----:B0-----:R-:W-:-:S06]  /*2860*/  IADD3 R12, PT, PT, R18, 0xffffffe, RZ ;  /* 0x0ffffffe120c7810 */ /* 0x001fcc0007ffe0ff */
[----:B------:R0:W1:Y:S02]  /*2870*/  F2I.FTZ.U32.TRUNC.NTZ R13, R12 ;  /* 0x0000000c000d7305 */ /* 0x000064000021f000 */
[----:B0-----:R-:W-:Y:S02]  /*2880*/  IMAD.MOV.U32 R12, RZ, RZ, RZ ;  /* 0x000000ffff0c7224 */ /* 0x001fe400078e00ff */
[----:B-1----:R-:W-:-:S04]  /*2890*/  IMAD.MOV R19, RZ, RZ, -R13 ;  /* 0x000000ffff137224 */ /* 0x002fc800078e0a0d */
[----:B------:R-:W-:-:S04]  /*28a0*/  IMAD R19, R19, R16, RZ ;  /* 0x0000001013137224 */ /* 0x000fc800078e02ff */
[----:B------:R-:W-:Y:S01]  /*28b0*/  IMAD.HI.U32 R13, R13, R19, R12 ;  /* 0x000000130d0d7227 */ /* 0x000fe200078e000c */
[----:B------:R-:W-:-:S05]  /*28c0*/  IADD3 R19, PT, PT, RZ, -R21, RZ ;  /* 0x80000015ff137210 */ /* 0x000fca0007ffe0ff */
[----:B------:R-:W-:-:S04]  /*28d0*/  IMAD.HI.U32 R13, R13, R10, RZ ;  /* 0x0000000a0d0d7227 */ /* 0x000fc800078e00ff */
[----:B------:R-:W-:-:S05]  /*28e0*/  IMAD R13, R13, R19, R10 ;  /* 0x000000130d0d7224 */ /* 0x000fca00078e020a */
[----:B------:R-:W-:-:S13]  /*28f0*/  ISETP.GT.U32.AND P2, PT, R16, R13, PT ;  /* 0x0000000d1000720c */ /* 0x000fda0003f44070 */
[----:B------:R-:W-:Y:S01]  /*2900*/  @!P2 IMAD.IADD R13, R13, 0x1, -R16 ;  /* 0x000000010d0da824 */ /* 0x000fe200078e0a10 */
[----:B------:R-:W-:-:S04]  /*2910*/  ISETP.NE.AND P2, PT, R20, RZ, PT ;  /* 0x000000ff1400720c */ /* 0x000fc80003f45270 */
[----:B------:R-:W-:-:S13]  /*2920*/  ISETP.GT.U32.AND P4, PT, R16, R13, PT ;  /* 0x0000000d1000720c */ /* 0x000fda0003f84070 */
[----:B------:R-:W-:-:S05]  /*2930*/  @!P4 IMAD.IADD R13, R13, 0x1, -R16 ;  /* 0x000000010d0dc824 */ /* 0x000fca00078e0a10 */
[----:B------:R-:W-:Y:S02]  /*2940*/  @!P0 IADD3 R13, PT, PT, -R13, RZ, RZ ;  /* 0x000000ff0d0d8210 */ /* 0x000fe40007ffe1ff */
        /* <DEDUP_REMOVED lines=8> */
[----:B------:R-:W-:Y:S02]  /*29d0*/  @!P2 IMAD.IADD R12, R12, 0x1, -R11 ;  /* 0x000000010c0ca824 */ /* 0x000fe400078e0a0b */
[----:B------:R-:W-:-:S03]  /*29e0*/  @!P2 VIADD R10, R10, 0x1 ;  /* 0x000000010a0aa836 */ /* 0x000fc60000000000 */
[----:B------:R-:W-:-:S13]  /*29f0*/  ISETP.GE.U32.AND P0, PT, R12, R11, PT ;  /* 0x0000000b0c00720c */ /* 0x000fda0003f06070 */
[----:B------:R-:W-:-:S05]  /*2a00*/  @P0 IADD3 R10, PT, PT, R10, 0x1, RZ ;  /* 0x000000010a0a0810 */ /* 0x000fca0007ffe0ff */
[----:B------:R-:W-:-:S05]  /*2a10*/  @!P4 IMAD.MOV R10, RZ, RZ, -R10 ;  /* 0x000000ffff0ac224 */ /* 0x000fca00078e0a0a */
[----:B------:R-:W-:Y:S01]  /*2a20*/  SEL R12, R14, R10, !P3 ;  /* 0x0000000a0e0c7207 */ /* 0x000fe20005800000 */
[----:B0-----:R-:W-:Y:S06]  /*2a30*/  BRA `(.L_x_43) ;  /* 0x0000000000c07947 */ /* 0x001fec0003800000 */
.L_x_42:
        /* <DEDUP_REMOVED lines=10> */
[----:B-1----:R-:W-:Y:S01]  /*2ae0*/  IMAD.MOV.U32 R12, RZ, RZ, RZ ;  /* 0x000000ffff0c7224 */ /* 0x002fe200078e00ff */
[----:B--2---:R-:W-:-:S05]  /*2af0*/  IADD3 R18, PT, PT, RZ, -R13, RZ ;  /* 0x8000000dff127210 */ /* 0x004fca0007ffe0ff */
        /* <DEDUP_REMOVED lines=9> */
[----:B------:R-:W-:Y:S01]  /*2b90*/  @!P2 IADD3 R10, PT, PT, R10, -R15, RZ ;  /* 0x8000000f0a0aa210 */ /* 0x000fe20007ffe0ff */
[----:B-1----:R-:W-:Y:S01]  /*2ba0*/  VIADD R12, R18, 0xffffffe ;  /* 0x0ffffffe120c7836 */ /* 0x002fe20000000000 */
[----:B------:R-:W-:Y:S02]  /*2bb0*/  ISETP.NE.AND P2, PT, R19, RZ, PT ;  /* 0x000000ff1300720c */ /* 0x000fe40003f45270 */
[----:B------:R-:W-:Y:S01]  /*2bc0*/  ISETP.GT.U32.AND P3, PT, R15, R10, PT ;  /* 0x0000000a0f00720c */ /* 0x000fe20003f64070 */
[----:B------:R1:W2:Y:S02]  /*2bd0*/  F2I.FTZ.U32.TRUNC.NTZ R13, R12 ;  /* 0x0000000c000d7305 */ /* 0x0002a4000021f000 */
[----:B-1----:R-:W-:-:S10]  /*2be0*/  IMAD.MOV.U32 R12, RZ, RZ, RZ ;  /* 0x000000ffff0c7224 */ /* 0x002fd400078e00ff */
[----:B------:R-:W-:Y:S01]  /*2bf0*/  @!P3 IMAD.IADD R10, R10, 0x1, -R15 ;  /* 0x000000010a0ab824 */ /* 0x000fe200078e0a0f */
[----:B--2---:R-:W-:-:S03]  /*2c00*/  IADD3 R15, PT, PT, RZ, -R13, RZ ;  /* 0x8000000dff0f7210 */ /* 0x004fc60007ffe0ff */
[----:B------:R-:W-:Y:S01]  /*2c10*/  @!P0 IMAD.MOV R10, RZ, RZ, -R10 ;  /* 0x000000ffff0a8224 */ /* 0x000fe200078e0a0a */
[----:B------:R-:W-:Y:S01]  /*2c20*/  @!P2 LOP3.LUT R10, RZ, R19, RZ, 0x33, !PT ;  /* 0x00000013ff0aa212 */ /* 0x000fe200078e33ff */
[----:B------:R-:W-:-:S03]  /*2c30*/  IMAD R15, R15, R14, RZ ;  /* 0x0000000e0f0f7224 */ /* 0x000fc600078e02ff */
[----:B------:R-:W-:Y:S02]  /*2c40*/  IABS R16, R10 ;  /* 0x0000000a00107213 */ /* 0x000fe40000000000 */
[----:B------:R-:W-:Y:S01]  /*2c50*/  LOP3.LUT R10, R10, R11, RZ, 0x3c, !PT ;  /* 0x0000000b0a0a7212 */ /* 0x000fe200078e3cff */
[----:B------:R-:W-:Y:S01]  /*2c60*/  IMAD.HI.U32 R12, R13, R15, R12 ;  /* 0x0000000f0d0c7227 */ /* 0x000fe200078e000c */
[----:B------:R-:W-:Y:S02]  /*2c70*/  IADD3 R15, PT, PT, RZ, -R17, RZ ;  /* 0x80000011ff0f7210 */ /* 0x000fe40007ffe0ff */
[----:B------:R-:W-:Y:S01]  /*2c80*/  ISETP.GE.AND P3, PT, R10, RZ, PT ;  /* 0x000000ff0a00720c */ /* 0x000fe20003f66270 */
[----:B------:R-:W-:-:S04]  /*2c90*/  IMAD.MOV.U32 R13, RZ, RZ, R16 ;  /* 0x000000ffff0d7224 */ /* 0x000fc800078e0010 */
[----:B------:R-:W-:-:S04]  /*2ca0*/  IMAD.HI.U32 R12, R12, R13, RZ ;  /* 0x0000000d0c0c7227 */ /* 0x000fc800078e00ff */
[----:B------:R-:W-:-:S05]  /*2cb0*/  IMAD R13, R12, R15, R13 ;  /* 0x0000000f0c0d7224 */ /* 0x000fca00078e020d */
[----:B------:R-:W-:-:S13]  /*2cc0*/  ISETP.GT.U32.AND P2, PT, R14, R13, PT ;  /* 0x0000000d0e00720c */ /* 0x000fda0003f44070 */
[----:B------:R-:W-:Y:S01]  /*2cd0*/  @!P2 IMAD.IADD R13, R13, 0x1, -R14 ;  /* 0x000000010d0da824 */ /* 0x000fe200078e0a0e */
[----:B------:R-:W-:Y:S02]  /*2ce0*/  @!P2 IADD3 R12, PT, PT, R12, 0x1, RZ ;  /* 0x000000010c0ca810 */ /* 0x000fe40007ffe0ff */
[----:B------:R-:W-:Y:S02]  /*2cf0*/  ISETP.NE.AND P2, PT, R11, RZ, PT ;  /* 0x000000ff0b00720c */ /* 0x000fe40003f45270 */
[----:B------:R-:W-:-:S13]  /*2d00*/  ISETP.GE.U32.AND P0, PT, R13, R14, PT ;  /* 0x0000000e0d00720c */ /* 0x000fda0003f06070 */
[----:B------:R-:W-:-:S04]  /*2d10*/  @P0 VIADD R12, R12, 0x1 ;  /* 0x000000010c0c0836 */ /* 0x000fc80000000000 */
[----:B------:R-:W-:Y:S01]  /*2d20*/  @!P3 IMAD.MOV R12, RZ, RZ, -R12 ;  /* 0x000000ffff0cb224 */ /* 0x000fe200078e0a0c */
[----:B0-----:R-:W-:-:S07]  /*2d30*/  @!P2 LOP3.LUT R12, RZ, R11, RZ, 0x33, !PT ;  /* 0x0000000bff0ca212 */ /* 0x001fce00078e33ff */
.L_x_43:
[----:B-----5:R-:W-:Y:S02]  /*2d40*/  ISETP.NE.AND P0, PT, R4, 0x1, PT ;  /* 0x000000010400780c */ /* 0x020fe40003f05270 */
[----:B------:R-:W-:-:S11]  /*2d50*/  CS2R R10, SRZ ;  /* 0x00000000000a7805 */ /* 0x000fd6000001ff00 */
[----:B------:R-:W-:Y:S05]  /*2d60*/  @!P0 BREAK.RELIABLE B1 ;  /* 0x0000000000018942 */ /* 0x000fea0003800100 */
[----:B------:R-:W-:Y:S05]  /*2d70*/  @!P0 BRA `(.L_x_45) ;  /* 0x0000000800948947 */ /* 0x000fea0003800000 */
[----:B------:R-:W-:-:S13]  /*2d80*/  ISETP.NE.AND P0, PT, R12, RZ, PT ;  /* 0x000000ff0c00720c */ /* 0x000fda0003f05270 */
[----:B------:R-:W-:Y:S05]  /*2d90*/  @P0 BREAK.RELIABLE B1 ;  /* 0x0000000000010942 */ /* 0x000fea0003800100 */
[----:B------:R-:W-:Y:S05]  /*2da0*/  @P0 BRA `(.L_x_46) ;  /* 0x0000000000580947 */ /* 0x000fea0003800000 */
[----:B------:R-:W-:Y:S01]  /*2db0*/  HFMA2 R7, -RZ, RZ, 0, 1.1920928955078125e-07 ;  /* 0x00000002ff077431 */ /* 0x000fe200000001ff */
[----:B------:R-:W-:Y:S04]  /*2dc0*/  BSSY.RECONVERGENT B2, `(.L_x_44) ;  /* 0x000000c000027945 */ /* 0x000fe80003800200 */
[----:B------:R-:W-:-:S05]  /*2dd0*/  VIADDMNMX.U32 R7, R6, 0xffffffff, R7, PT ;  /* 0xffffffff06077846 */ /* 0x000fca0003800007 */
[----:B------:R-:W-:-:S04]  /*2de0*/  IMAD.SHL.U32 R4, R7, 0x4, RZ ;  /* 0x0000000407047824 */ /* 0x000fc800078e00ff */
[----:B------:R-:W0:Y:S02]  /*2df0*/  LDC R6, c[0x2][R4+0x48] ;  /* 0x0080120004067b82 */ /* 0x000e240000000800 */
[----:B0-----:R-:W-:-:S04]  /*2e00*/  SHF.R.S32.HI R7, RZ, 0x1f, R6 ;  /* 0x0000001fff077819 */ /* 0x001fc80000011406 */
.L_x_89:
[----:B------:R-:W-:Y:S05]  /*2e10*/  BRX R6 -0x2e20                                                  (*"BRANCH_TARGETS .L_x_90,.L_x_91,.L_x_92"*) ;  /* 0xffffffd006787949 */ /* 0x000fea000383ffff */
.L_x_92:
[----:B------:R-:W-:Y:S01]  /*2e20*/  IMAD.IADD R3, R3, 0x1, R2 ;  /* 0x0000000103037824 */ /* 0x000fe200078e0202 */
[----:B------:R-:W-:Y:S06]  /*2e30*/  BRA `(.L_x_47) ;  /* 0x0000000000107947 */ /* 0x000fec0003800000 */
.L_x_90:
[----:B------:R-:W-:Y:S01]  /*2e40*/  IADD3 R3, PT, PT, R2, 0x1, RZ ;  /* 0x0000000102037810 */ /* 0x000fe20007ffe0ff */
[----:B------:R-:W-:Y:S06]  /*2e50*/  BRA `(.L_x_47) ;  /* 0x0000000000087947 */ /* 0x000fec0003800000 */
.L_x_91:
[----:B------:R-:W2:Y:S02]  /*2e60*/  LDG.E R8, desc[UR6][R8.64+0x4] ;  /* 0x0000040608087981 */ /* 0x000ea4000c1e1900 */
[----:B--2---:R-:W-:-:S07]  /*2e70*/  IMAD R3, R3, R8, R2 ;  /* 0x0000000803037224 */ /* 0x004fce00078e0202 */
.L_x_47:
[----:B------:R-:W-:Y:S05]  /*2e80*/  BSYNC.RECONVERGENT B2 ;  /* 0x0000000000027941 */ /* 0x000fea0003800200 */
.L_x_44:
[----:B------:R-:W-:Y:S05]  /*2e90*/  BSYNC.RELIABLE B1 ;  /* 0x0000000000017941 */ /* 0x000fea0003800100 */
.L_x_41:
[----:B------:R-:W0:Y:S02]  /*2ea0*/  LDC.64 R8, c[0x0][0x388] ;  /* 0x0000e200ff087b82 */ /* 0x000e240000000a00 */
[----:B0-----:R-:W-:-:S04]  /*2eb0*/  IMAD.WIDE R6, R3, 0x8, R8 ;  /* 0x0000000803067825 */ /* 0x001fc800078e0208 */
[----:B------:R-:W-:Y:S02]  /*2ec0*/  IMAD.WIDE R2, R2, 0x8, R8 ;  /* 0x0000000802027825 */ /* 0x000fe400078e0208 */
[----:B------:R-:W2:Y:S04]  /*2ed0*/  LDG.E.64 R6, desc[UR6][R6.64] ;  /* 0x0000000606067981 */ /* 0x000ea8000c1e1b00 */
[----:B------:R-:W2:Y:S02]  /*2ee0*/  LDG.E.64 R10, desc[UR6][R2.64] ;  /* 0x00000006020a7981 */ /* 0x000ea4000c1e1b00 */
[----:B--2---:R-:W-:Y:S01]  /*2ef0*/  DADD R10, R6, -R10 ;  /* 0x00000000060a7229 */ /* 0x004fe2000000080a */
[----:B------:R-:W-:Y:S10]  /*2f00*/  BRA `(.L_x_45) ;  /* 0x0000000800307947 */ /* 0x000ff40003800000 */
.L_x_46:
        /* <DEDUP_REMOVED lines=9> */
[C---:B------:R-:W-:Y:S01]  /*2fa0*/  @P0 IMAD.IADD R3, R2.reuse, 0x1, -R3 ;  /* 0x0000000102030824 */ /* 0x040fe200078e0a03 */
[----:B------:R-:W-:Y:S01]  /*2fb0*/  @!P0 IADD3 R3, PT, PT, R2, -0x1, RZ ;  /* 0xffffffff02038810 */ /* 0x000fe20007ffe0ff */
[----:B------:R-:W-:Y:S06]  /*2fc0*/  BRA `(.L_x_51) ;  /* 0x00000000000c7947 */ /* 0x000fec0003800000 */
.L_x_50:
[----:B------:R-:W2:Y:S01]  /*2fd0*/  LDG.E R9, desc[UR6][R8.64+0x4] ;  /* 0x0000040608097981 */ /* 0x000ea2000c1e1900 */
[----:B------:R-:W-:-:S04]  /*2fe0*/  IMAD.MOV R3, RZ, RZ, -R3 ;  /* 0x000000ffff037224 */ /* 0x000fc800078e0a03 */
[----:B--2---:R-:W-:-:S07]  /*2ff0*/  IMAD R3, R9, R3, R2 ;  /* 0x0000000309037224 */ /* 0x004fce00078e0202 */
.L_x_51:
[----:B------:R-:W-:Y:S05]  /*3000*/  BSYNC.RECONVERGENT B2 ;  /* 0x0000000000027941 */ /* 0x000fea0003800200 */
.L_x_49:
[----:B------:R-:W-:-:S06]  /*3010*/  IMAD.WIDE R2, R3, 0x8, R10 ;  /* 0x0000000803027825 */ /* 0x000fcc00078e020a */
[----:B------:R-:W2:Y:S02]  /*3020*/  LDG.E.64 R2, desc[UR6][R2.64] ;  /* 0x0000000602027981 */ /* 0x000ea4000c1e1b00 */
[----:B--2--5:R-:W-:Y:S01]  /*3030*/  DADD R10, R12, -R2 ;  /* 0x000000000c0a7229 */ /* 0x024fe20000000802 */
[----:B------:R-:W-:Y:S10]  /*3040*/  BRA `(.L_x_45) ;  /* 0x0000000400e07947 */ /* 0x000ff40003800000 */
.L_x_48:
[----:B------:R-:W-:Y:S01]  /*3050*/  VIADD R11, R4, 0xfffffffe ;  /* 0xfffffffe040b7836 */ /* 0x000fe20000000000 */
[----:B------:R-:W-:-:S04]  /*3060*/  ISETP.NE.AND P1, PT, R12, 0x1, PT ;  /* 0x000000010c00780c */ /* 0x000fc80003f25270 */
[----:B------:R-:W-:-:S13]  /*3070*/  ISETP.NE.AND P0, PT, R12, R11, PT ;  /* 0x0000000b0c00720c */ /* 0x000fda0003f05270 */
[----:B------:R-:W-:Y:S05]  /*3080*/  @P0 BRA P1, `(.L_x_52) ;  /* 0x0000000000940947 */ /* 0x000fea0000800000 */
[----:B------:R-:W-:Y:S01]  /*3090*/  MOV R7, 0x2 ;  /* 0x0000000200077802 */ /* 0x000fe20000000f00 */
[----:B------:R-:W-:Y:S03]  /*30a0*/  BSSY.RECONVERGENT B2, `(.L_x_53) ;  /* 0x000001e000027945 */ /* 0x000fe60003800200 */
[----:B------:R-:W-:-:S05]  /*30b0*/  VIADDMNMX.U32 R7, R6, 0xffffffff, R7, PT ;  /* 0xffffffff06077846 */ /* 0x000fca0003800007 */
[----:B------:R-:W-:-:S04]  /*30c0*/  IMAD.SHL.U32 R4, R7, 0x4, RZ ;  /* 0x0000000407047824 */ /* 0x000fc800078e00ff */
[----:B------:R-:W0:Y:S02]  /*30d0*/  LDC R6, c[0x2][R4+0x54] ;  /* 0x0080150004067b82 */ /* 0x000e240000000800 */
[----:B0-----:R-:W-:-:S04]  /*30e0*/  SHF.R.S32.HI R7, RZ, 0x1f, R6 ;  /* 0x0000001fff077819 */ /* 0x001fc80000011406 */
.L_x_93:
[----:B------:R-:W-:Y:S05]  /*30f0*/  BRX R6 -0x3100                                                  (*"BRANCH_TARGETS .L_x_94,.L_x_95,.L_x_96"*) ;  /* 0xffffffcc06c07949 */ /* 0x000fea000383ffff */
.L_x_96:
        /* <DEDUP_REMOVED lines=8> */
.L_x_94:
[----:B------:R-:W0:Y:S02]  /*3180*/  LDCU.64 UR8, c[0x0][0x388] ;  /* 0x00007100ff0877ac */ /* 0x000e240008000a00 */
[----:B0-----:R-:W-:Y:S01]  /*3190*/  MOV R10, UR8 ;  /* 0x00000008000a7c02 */ /* 0x001fe20008000f00 */
[----:B------:R-:W-:-:S04]  /*31a0*/  IMAD.U32 R11, RZ, RZ, UR9 ;  /* 0x00000009ff0b7e24 */ /* 0x000fc8000f8e00ff */
[----:B------:R-:W-:-:S06]  /*31b0*/  IMAD.WIDE R6, R2, 0x8, R10 ;  /* 0x0000000802067825 */ /* 0x000fcc00078e020a */
[----:B------:R-:W5:Y:S01]  /*31c0*/  LDG.E.64 R6, desc[UR6][R6.64+0x8] ;  /* 0x0000080606067981 */ /* 0x000f62000c1e1b00 */
[----:B------:R-:W-:Y:S01]  /*31d0*/  VIADD R3, R2, 0xffffffff ;  /* 0xffffffff02037836 */ /* 0x000fe20000000000 */
[----:B------:R-:W-:Y:S06]  /*31e0*/  BRA `(.L_x_54) ;  /* 0x0000000000247947 */ /* 0x000fec0003800000 */
.L_x_95:
        /* <DEDUP_REMOVED lines=9> */
.L_x_54:
[----:B------:R-:W-:Y:S05]  /*3280*/  BSYNC.RECONVERGENT B2 ;  /* 0x0000000000027941 */ /* 0x000fea0003800200 */
.L_x_53:
[----:B------:R-:W-:-:S06]  /*3290*/  IMAD.WIDE R2, R3, 0x8, R10 ;  /* 0x0000000803027825 */ /* 0x000fcc00078e020a */
[----:B------:R-:W2:Y:S02]  /*32a0*/  LDG.E.64 R2, desc[UR6][R2.64] ;  /* 0x0000000602027981 */ /* 0x000ea4000c1e1b00 */
[----:B--2--5:R-:W-:-:S08]  /*32b0*/  DADD R6, -R2, R6 ;  /* 0x0000000002067229 */ /* 0x024fd00000000106 */
[----:B------:R-:W-:Y:S01]  /*32c0*/  DMUL R10, R6, 0.5 ;  /* 0x3fe00000060a7828 */ /* 0x000fe20000000000 */
[----:B------:R-:W-:Y:S10]  /*32d0*/  BRA `(.L_x_45) ;  /* 0x00000004003c7947 */ /* 0x000ff40003800000 */
.L_x_52:
[----:B------:R-:W-:Y:S01]  /*32e0*/  MOV R11, 0x2 ;  /* 0x00000002000b7802 */ /* 0x000fe20000000f00 */
[----:B------:R-:W-:Y:S03]  /*32f0*/  BSSY.RECONVERGENT B2, `(.L_x_55) ;  /* 0x0000031000027945 */ /* 0x000fe60003800200 */
[----:B------:R-:W-:-:S05]  /*3300*/  VIADDMNMX.U32 R11, R6, 0xffffffff, R11, PT ;  /* 0xffffffff060b7846 */ /* 0x000fca000380000b */
[----:B------:R-:W-:-:S04]  /*3310*/  IMAD.SHL.U32 R4, R11, 0x4, RZ ;  /* 0x000000040b047824 */ /* 0x000fc800078e00ff */
[----:B------:R-:W0:Y:S02]  /*3320*/  LDC R10, c[0x2][R4+0x60] ;  /* 0x00801800040a7b82 */ /* 0x000e240000000800 */
[----:B0-----:R-:W-:-:S04]  /*3330*/  SHF.R.S32.HI R11, RZ, 0x1f, R10 ;  /* 0x0000001fff0b7819 */ /* 0x001fc8000001140a */
.L_x_97:
[----:B------:R-:W-:Y:S05]  /*3340*/  BRX R10 -0x3350                                                 (*"BRANCH_TARGETS .L_x_98,.L_x_99,.L_x_100"*) ;  /* 0xffffffcc0a2c7949 */ /* 0x000fea000383ffff */
.L_x_100:
[----:B------:R-:W0:Y:S01]  /*3350*/  LDCU.64 UR8, c[0x0][0x388] ;  /* 0x00007100ff0877ac */ /* 0x000e220008000a00 */
[C---:B------:R-:W-:Y:S02]  /*3360*/  SHF.L.U32 R13, R3.reuse, 0x1, RZ ;  /* 0x00000001030d7819 */ /* 0x040fe400000006ff */
[----:B------:R-:W-:-:S03]  /*3370*/  IADD3 R19, PT, PT, R3, R2, RZ ;  /* 0x0000000203137210 */ /* 0x000fc60007ffe0ff */
        /* <DEDUP_REMOVED lines=12> */
.L_x_98:
        /* <DEDUP_REMOVED lines=11> */
.L_x_99:
[----:B------:R-:W2:Y:S01]  /*34f0*/  LDG.E R8, desc[UR6][R8.64+0x4] ;  /* 0x0000040608087981 */ /* 0x000ea2000c1e1900 */
[----:B------:R-:W0:Y:S02]  /*3500*/  LDCU.64 UR8, c[0x0][0x388] ;  /* 0x00007100ff0877ac */ /* 0x000e240008000a00 */
[----:B0-----:R-:W-:Y:S01]  /*3510*/  MOV R11, UR9 ;  /* 0x00000009000b7c02 */ /* 0x001fe20008000f00 */
[----:B------:R-:W-:Y:S02]  /*3520*/  IMAD.U32 R10, RZ, RZ, UR8 ;  /* 0x00000008ff0a7e24 */ /* 0x000fe4000f8e00ff */
[----:B--2---:R-:W-:-:S04]  /*3530*/  IMAD R3, R3, R8, RZ ;  /* 0x0000000803037224 */ /* 0x004fc800078e02ff */
[C-C-:B------:R-:W-:Y:S01]  /*3540*/  IMAD.IADD R17, R2.reuse, 0x1, -R3.reuse ;  /* 0x0000000102117824 */ /* 0x140fe200078e0a03 */
[----:B------:R-:W-:Y:S01]  /*3550*/  SHF.L.U32 R13, R3, 0x1, RZ ;  /* 0x00000001030d7819 */ /* 0x000fe200000006ff */
[C---:B------:R-:W-:Y:S02]  /*3560*/  IMAD.IADD R19, R2.reuse, 0x1, R3 ;  /* 0x0000000102137824 */ /* 0x040fe400078e0203 */
[----:B------:R-:W-:Y:S01]  /*3570*/  IMAD.WIDE R16, R17, 0x8, R10 ;  /* 0x0000000811107825 */ /* 0x000fe200078e020a */
[----:B------:R-:W-:-:S05]  /*3580*/  IADD3 R15, PT, PT, R2, -R13, RZ ;  /* 0x8000000d020f7210 */ /* 0x000fca0007ffe0ff */
[--C-:B------:R-:W-:Y:S01]  /*3590*/  IMAD.WIDE R14, R15, 0x8, R10.reuse ;  /* 0x000000080f0e7825 */ /* 0x100fe200078e020a */
[----:B------:R-:W2:Y:S03]  /*35a0*/  LDG.E.64 R16, desc[UR6][R16.64] ;  /* 0x0000000610107981 */ /* 0x000ea6000c1e1b00 */
[----:B------:R-:W-:Y:S02]  /*35b0*/  IMAD.WIDE R18, R19, 0x8, R10 ;  /* 0x0000000813127825 */ /* 0x000fe400078e020a */
[----:B------:R-:W2:Y:S04]  /*35c0*/  LDG.E.64 R14, desc[UR6][R14.64] ;  /* 0x000000060e0e7981 */ /* 0x000ea8000c1e1b00 */
[----:B------:R-:W3:Y:S01]  /*35d0*/  LDG.E.64 R18, desc[UR6][R18.64] ;  /* 0x0000000612127981 */ /* 0x000ee2000c1e1b00 */
[----:B--2---:R-:W-:-:S08]  /*35e0*/  DFMA R8, R16, -8, R14 ;  /* 0xc02000001008782b */ /* 0x004fd0000000000e */
[----:B---3--:R-:W-:-:S11]  /*35f0*/  DFMA R8, R18, 8, R8 ;  /* 0x402000001208782b */ /* 0x008fd60000000008 */
.L_x_56:
[----:B------:R-:W-:Y:S05]  /*3600*/  BSYNC.RECONVERGENT B2 ;  /* 0x0000000000027941 */ /* 0x000fea0003800200 */
.L_x_55:
        /* <DEDUP_REMOVED lines=23> */
[----:B------:R-:W-:Y:S01]  /*3780*/  MOV R2, R12 ;  /* 0x0000000c00027202 */ /* 0x000fe20000000f00 */
[----:B------:R-:W-:-:S07]  /*3790*/  IMAD.MOV.U32 R3, RZ, RZ, R13 ;  /* 0x000000ffff037224 */ /* 0x000fce00078e000d */
.L_x_58:
[----:B------:R-:W-:Y:S05]  /*37a0*/  BSYNC.RECONVERGENT B2 ;  /* 0x0000000000027941 */ /* 0x000fea0003800200 */
.L_x_57:
[----:B------:R-:W-:Y:S01]  /*37b0*/  MOV R10, R2 ;  /* 0x00000002000a7202 */ /* 0x000fe20000000f00 */
[----:B------:R-:W-:-:S07]  /*37c0*/  IMAD.MOV.U32 R11, RZ, RZ, R3 ;  /* 0x000000ffff0b7224 */ /* 0x000fce00078e0003 */
.L_x_45:
[----:B------:R-:W-:Y:S05]  /*37d0*/  BSYNC.RECONVERGENT B0 ;  /* 0x0000000000007941 */ /* 0x000fea0003800200 */
.L_x_40:
[----:B------:R-:W0:Y:S01]  /*37e0*/  LDC.64 R2, c[0x0][0x3b8] ;  /* 0x0000ee00ff027b82 */ /* 0x000e220000000a00 */
[----:B------:R-:W1:Y:S02]  /*37f0*/  LDCU UR5, c[0x0][0x3c0] ;  /* 0x00007800ff0577ac */ /* 0x000e640008000800 */
[----:B-1----:R-:W-:-:S04]  /*3800*/  IMAD R5, R0, UR5, R5 ;  /* 0x0000000500057c24 */ /* 0x002fc8000f8e0205 */
[----:B0-----:R-:W-:-:S05]  /*3810*/  IMAD.WIDE R2, R5, 0x8, R2 ;  /* 0x0000000805027825 */ /* 0x001fca00078e0202 */
[----:B------:R-:W-:Y:S01]  /*3820*/  STG.E.64 desc[UR6][R2.64], R10 ;  /* 0x0000000a02007986 */ /* 0x000fe2000c101b06 */
[----:B------:R-:W-:Y:S05]  /*3830*/  EXIT ;  /* 0x000000000000794d */ /* 0x000fea0003800000 */
        .weak           $__internal_0_$__cuda_sm20_div_rn_f64_full
        .type           $__internal_0_$__cuda_sm20_div_rn_f64_full,@function
        .size           $__internal_0_$__cuda_sm20_div_rn_f64_full,(.L_x_101 - $__internal_0_$__cuda_sm20_div_rn_f64_full)
$__internal_0_$__cuda_sm20_div_rn_f64_full:
[C---:B------:R-:W-:Y:S01]  /*3840*/  FSETP.GEU.AND P0, PT, |R7|.reuse, 1.469367938527859385e-39, PT ;  /* 0x001000000700780b */ /* 0x040fe20003f0e200 */
[----:B------:R-:W-:Y:S01]  /*3850*/  IMAD.U32 R2, RZ, RZ, UR4 ;  /* 0x00000004ff027e24 */ /* 0x000fe2000f8e00ff */
[----:B------:R-:W-:Y:S01]  /*3860*/  MOV R6, UR4 ;  /* 0x0000000400067c02 */ /* 0x000fe20008000f00 */
[----:B------:R-:W-:Y:S01]  /*3870*/  IMAD.MOV.U32 R9, RZ, RZ, R13 ;  /* 0x000000ffff097224 */ /* 0x000fe200078e000d */
[----:B------:R-:W-:Y:S01]  /*3880*/  LOP3.LUT R3, R7, 0x800fffff, RZ, 0xc0, !PT ;  /* 0x800fffff07037812 */ /* 0x000fe200078ec0ff */
[----:B------:R-:W-:Y:S01]  /*3890*/  HFMA2 R16, -RZ, RZ, 0, 5.9604644775390625e-08 ;  /* 0x00000001ff107431 */ /* 0x000fe200000001ff */
[----:B------:R-:W-:Y:S01]  /*38a0*/  MOV R8, R12 ;  /* 0x0000000c00087202 */ /* 0x000fe20000000f00 */
[----:B------:R-:W-:Y:S01]  /*38b0*/  BSSY.RECONVERGENT B3, `(.L_x_59) ;  /* 0x0000054000037945 */ /* 0x000fe20003800200 */
[----:B------:R-:W-:Y:S02]  /*38c0*/  LOP3.LUT R3, R3, 0x3ff00000, RZ, 0xfc, !PT ;  /* 0x3ff0000003037812 */ /* 0x000fe400078efcff */
[----:B------:R-:W-:-:S02]  /*38d0*/  FSETP.GEU.AND P2, PT, |R9|, 1.469367938527859385e-39, PT ;  /* 0x001000000900780b */ /* 0x000fc40003f4e200 */
[----:B------:R-:W-:Y:S01]  /*38e0*/  LOP3.LUT R12, R9, 0x7ff00000, RZ, 0xc0, !PT ;  /* 0x7ff00000090c7812 */ /* 0x000fe200078ec0ff */
[----:B------:R-:W-:Y:S01]  /*38f0*/  @!P0 DMUL R2, R6, 8.98846567431157953865e+307 ;  /* 0x7fe0000006028828 */ /* 0x000fe20000000000 */
[----:B------:R-:W-:-:S04]  /*3900*/  LOP3.LUT R15, R7, 0x7ff00000, RZ, 0xc0, !PT ;  /* 0x7ff00000070f7812 */ /* 0x000fc800078ec0ff */
[----:B------:R-:W-:Y:S01]  /*3910*/  ISETP.GE.U32.AND P1, PT, R12, R15, PT ;  /* 0x0000000f0c00720c */ /* 0x000fe20003f26070 */
[----:B------:R-:W0:Y:S04]  /*3920*/  MUFU.RCP64H R17, R3 ;  /* 0x0000000300117308 */ /* 0x000e280000001800 */
[----:B------:R-:W-:Y:S01]  /*3930*/  @!P2 LOP3.LUT R13, R7, 0x7ff00000, RZ, 0xc0, !PT ;  /* 0x7ff00000070da812 */ /* 0x000fe200078ec0ff */
[----:B------:R-:W-:-:S03]  /*3940*/  @!P2 IMAD.MOV.U32 R18, RZ, RZ, RZ ;  /* 0x000000ffff12a224 */ /* 0x000fc600078e00ff */
[----:B------:R-:W-:Y:S01]  /*3950*/  @!P2 ISETP.GE.U32.AND P3, PT, R12, R13, PT ;  /* 0x0000000d0c00a20c */ /* 0x000fe20003f66070 */
[----:B------:R-:W-:-:S05]  /*3960*/  IMAD.MOV.U32 R13, RZ, RZ, 0x1ca00000 ;  /* 0x1ca00000ff0d7424 */ /* 0x000fca00078e00ff */
[----:B------:R-:W-:Y:S01]  /*3970*/  @!P2 SEL R19, R13, 0x63400000, !P3 ;  /* 0x634000000d13a807 */ /* 0x000fe20005800000 */
[----:B0-----:R-:W-:-:S03]  /*3980*/  DFMA R10, R16, -R2, 1 ;  /* 0x3ff00000100a742b */ /* 0x001fc60000000802 */
[----:B------:R-:W-:-:S04]  /*3990*/  @!P2 LOP3.LUT R19, R19, 0x80000000, R9, 0xf8, !PT ;  /* 0x800000001313a812 */ /* 0x000fc800078ef809 */
[----:B------:R-:W-:Y:S01]  /*39a0*/  @!P2 LOP3.LUT R19, R19, 0x100000, RZ, 0xfc, !PT ;  /* 0x001000001313a812 */ /* 0x000fe200078efcff */
[----:B------:R-:W-:-:S08]  /*39b0*/  DFMA R10, R10, R10, R10 ;  /* 0x0000000a0a0a722b */ /* 0x000fd0000000000a */
[----:B------:R-:W-:Y:S01]  /*39c0*/  DFMA R16, R16, R10, R16 ;  /* 0x0000000a1010722b */ /* 0x000fe20000000010 */
[----:B------:R-:W-:Y:S02]  /*39d0*/  SEL R11, R13, 0x63400000, !P1 ;  /* 0x634000000d0b7807 */ /* 0x000fe40004800000 */
[----:B------:R-:W-:Y:S02]  /*39e0*/  MOV R10, R8 ;  /* 0x00000008000a7202 */ /* 0x000fe40000000f00 */
[----:B------:R-:W-:-:S03]  /*39f0*/  LOP3.LUT R11, R11, 0x800fffff, R9, 0xf8, !PT ;  /* 0x800fffff0b0b7812 */ /* 0x000fc600078ef809 */
[----:B------:R-:W-:-:S03]  /*3a00*/  DFMA R20, R16, -R2, 1 ;  /* 0x3ff000001014742b */ /* 0x000fc60000000802 */
[----:B------:R-:W-:-:S05]  /*3a10*/  @!P2 DFMA R10, R10, 2, -R18 ;  /* 0x400000000a0aa82b */ /* 0x000fca0000000812 */
[----:B------:R-:W-:Y:S01]  /*3a20*/  DFMA R16, R16, R20, R16 ;  /* 0x000000141010722b */ /* 0x000fe20000000010 */
[----:B------:R-:W-:Y:S01]  /*3a30*/  MOV R21, R12 ;  /* 0x0000000c00157202 */ /* 0x000fe20000000f00 */
[----:B------:R-:W-:Y:S01]  /*3a40*/  IMAD.MOV.U32 R20, RZ, RZ, R15 ;  /* 0x000000ffff147224 */ /* 0x000fe200078e000f */
[----:B------:R-:W-:Y:S02]  /*3a50*/  @!P0 LOP3.LUT R20, R3, 0x7ff00000, RZ, 0xc0, !PT ;  /* 0x7ff0000003148812 */ /* 0x000fe400078ec0ff */
[----:B------:R-:W-:-:S03]  /*3a60*/  @!P2 LOP3.LUT R21, R11, 0x7ff00000, RZ, 0xc0, !PT ;  /* 0x7ff000000b15a812 */ /* 0x000fc600078ec0ff */
[----:B------:R-:W-:Y:S01]  /*3a70*/  DMUL R18, R16, R10 ;  /* 0x0000000a10127228 */ /* 0x000fe20000000000 */
[----:B------:R-:W-:Y:S01]  /*3a80*/  VIADD R23, R20, 0xffffffff ;  /* 0xffffffff14177836 */ /* 0x000fe20000000000 */
[----:B------:R-:W-:-:S04]  /*3a90*/  IADD3 R22, PT, PT, R21, -0x1, RZ ;  /* 0xffffffff15167810 */ /* 0x000fc80007ffe0ff */
[----:B------:R-:W-:Y:S02]  /*3aa0*/  ISETP.GT.U32.AND P0, PT, R22, 0x7feffffe, PT ;  /* 0x7feffffe1600780c */ /* 0x000fe40003f04070 */
[----:B------:R-:W-:Y:S02]  /*3ab0*/  DFMA R14, R18, -R2, R10 ;  /* 0x80000002120e722b */ /* 0x000fe4000000000a */
[----:B------:R-:W-:-:S06]  /*3ac0*/  ISETP.GT.U32.OR P0, PT, R23, 0x7feffffe, P0 ;  /* 0x7feffffe1700780c */ /* 0x000fcc0000704470 */
[----:B------:R-:W-:-:S07]  /*3ad0*/  DFMA R14, R16, R14, R18 ;  /* 0x0000000e100e722b */ /* 0x000fce0000000012 */
[----:B------:R-:W-:Y:S05]  /*3ae0*/  @P0 BRA `(.L_x_60) ;  /* 0x00000000006c0947 */ /* 0x000fea0003800000 */
[----:B------:R-:W-:-:S04]  /*3af0*/  LOP3.LUT R9, R7, 0x7ff00000, RZ, 0xc0, !PT ;  /* 0x7ff0000007097812 */ /* 0x000fc800078ec0ff */
[CC--:B------:R-:W-:Y:S02]  /*3b00*/  VIADDMNMX R8, R12.reuse, -R9.reuse, 0xb9600000, !PT ;  /* 0xb96000000c087446 */ /* 0x0c0fe40007800909 */
[----:B------:R-:W-:Y:S02]  /*3b10*/  ISETP.GE.U32.AND P0, PT, R12, R9, PT ;  /* 0x000000090c00720c */ /* 0x000fe40003f06070 */
[----:B------:R-:W-:Y:S02]  /*3b20*/  VIMNMX R8, PT, PT, R8, 0x46a00000, PT ;  /* 0x46a0000008087848 */ /* 0x000fe40003fe0100 */
[----:B------:R-:W-:-:S04]  /*3b30*/  SEL R13, R13, 0x63400000, !P0 ;  /* 0x634000000d0d7807 */ /* 0x000fc80004000000 */
[----:B------:R-:W-:Y:S02]  /*3b40*/  IADD3 R16, PT, PT, -R13, R8, RZ ;  /* 0x000000080d107210 */ /* 0x000fe40007ffe1ff */
[----:B------:R-:W-:-:S03]  /*3b50*/  MOV R8, RZ ;  /* 0x000000ff00087202 */ /* 0x000fc60000000f00 */
[----:B------:R-:W-:-:S06]  /*3b60*/  VIADD R9, R16, 0x7fe00000 ;  /* 0x7fe0000010097836 */ /* 0x000fcc0000000000 */
[----:B------:R-:W-:-:S10]  /*3b70*/  DMUL R12, R14, R8 ;  /* 0x000000080e0c7228 */ /* 0x000fd40000000000 */
[----:B------:R-:W-:-:S13]  /*3b80*/  FSETP.GTU.AND P0, PT, |R13|, 1.469367938527859385e-39, PT ;  /* 0x001000000d00780b */ /* 0x000fda0003f0c200 */
[----:B------:R-:W-:Y:S05]  /*3b90*/  @P0 BRA `(.L_x_61) ;  /* 0x0000000000940947 */ /* 0x000fea0003800000 */
[----:B------:R-:W-:Y:S01]  /*3ba0*/  DFMA R2, R14, -R2, R10 ;  /* 0x800000020e02722b */ /* 0x000fe2000000000a */
[----:B------:R-:W-:-:S09]  /*3bb0*/  IMAD.MOV.U32 R8, RZ, RZ, RZ ;  /* 0x000000ffff087224 */ /* 0x000fd200078e00ff */
[C---:B------:R-:W-:Y:S02]  /*3bc0*/  FSETP.NEU.AND P0, PT, R3.reuse, RZ, PT ;  /* 0x000000ff0300720b */ /* 0x040fe40003f0d000 */
[----:B------:R-:W-:-:S04]  /*3bd0*/  LOP3.LUT R7, R3, 0x80000000, R7, 0x48, !PT ;  /* 0x8000000003077812 */ /* 0x000fc800078e4807 */
[----:B------:R-:W-:-:S07]  /*3be0*/  LOP3.LUT R9, R7, R9, RZ, 0xfc, !PT ;  /* 0x0000000907097212 */ /* 0x000fce00078efcff */
[----:B------:R-:W-:Y:S05]  /*3bf0*/  @!P0 BRA `(.L_x_61) ;  /* 0x00000000007c8947 */ /* 0x000fea0003800000 */
[----:B------:R-:W-:Y:S01]  /*3c00*/  IADD3 R3, PT, PT, -R16, RZ, RZ ;  /* 0x000000ff10037210 */ /* 0x000fe20007ffe1ff */
[----:B------:R-:W-:Y:S01]  /*3c10*/  IMAD.MOV.U32 R2, RZ, RZ, RZ ;  /* 0x000000ffff027224 */ /* 0x000fe200078e00ff */
[----:B------:R-:W-:-:S05]  /*3c20*/  DMUL.RP R8, R14, R8 ;  /* 0x000000080e087228 */ /* 0x000fca0000008000 */
[----:B------:R-:W-:-:S05]  /*3c30*/  DFMA R2, R12, -R2, R14 ;  /* 0x800000020c02722b */ /* 0x000fca000000000e */
[----:B------:R-:W-:Y:S02]  /*3c40*/  LOP3.LUT R7, R9, R7, RZ, 0x3c, !PT ;  /* 0x0000000709077212 */ /* 0x000fe400078e3cff */
[----:B------:R-:W-:-:S04]  /*3c50*/  IADD3 R2, PT, PT, -R16, -0x43300000, RZ ;  /* 0xbcd0000010027810 */ /* 0x000fc80007ffe1ff */
[----:B------:R-:W-:-:S04]  /*3c60*/  FSETP.NEU.AND P0, PT, |R3|, R2, PT ;  /* 0x000000020300720b */ /* 0x000fc80003f0d200 */
[----:B------:R-:W-:Y:S02]  /*3c70*/  FSEL R12, R8, R12, !P0 ;  /* 0x0000000c080c7208 */ /* 0x000fe40004000000 */
[----:B------:R-:W-:Y:S01]  /*3c80*/  FSEL R13, R7, R13, !P0 ;  /* 0x0000000d070d7208 */ /* 0x000fe20004000000 */
[----:B------:R-:W-:Y:S06]  /*3c90*/  BRA `(.L_x_61) ;  /* 0x0000000000547947 */ /* 0x000fec0003800000 */
.L_x_60:
[----:B------:R-:W-:-:S14]  /*3ca0*/  DSETP.NAN.AND P0, PT, R8, R8, PT ;  /* 0x000000080800722a */ /* 0x000fdc0003f08000 */
[----:B------:R-:W-:Y:S05]  /*3cb0*/  @P0 BRA `(.L_x_62) ;  /* 0x0000000000440947 */ /* 0x000fea0003800000 */
[----:B------:R-:W-:-:S14]  /*3cc0*/  DSETP.NAN.AND P0, PT, R6, R6, PT ;  /* 0x000000060600722a */ /* 0x000fdc0003f08000 */
[----:B------:R-:W-:Y:S05]  /*3cd0*/  @P0 BRA `(.L_x_63) ;  /* 0x0000000000300947 */ /* 0x000fea0003800000 */
[----:B------:R-:W-:Y:S01]  /*3ce0*/  ISETP.NE.AND P0, PT, R21, R20, PT ;  /* 0x000000141500720c */ /* 0x000fe20003f05270 */
[----:B------:R-:W-:Y:S01]  /*3cf0*/  IMAD.MOV.U32 R13, RZ, RZ, -0x80000 ;  /* 0xfff80000ff0d7424 */ /* 0x000fe200078e00ff */
[----:B------:R-:W-:-:S11]  /*3d00*/  MOV R12, 0x0 ;  /* 0x00000000000c7802 */ /* 0x000fd60000000f00 */
[----:B------:R-:W-:Y:S05]  /*3d10*/  @!P0 BRA `(.L_x_61) ;  /* 0x0000000000348947 */ /* 0x000fea0003800000 */
[----:B------:R-:W-:Y:S02]  /*3d20*/  ISETP.NE.AND P0, PT, R21, 0x7ff00000, PT ;  /* 0x7ff000001500780c */ /* 0x000fe40003f05270 */
[----:B------:R-:W-:Y:S02]  /*3d30*/  LOP3.LUT R13, R9, 0x80000000, R7, 0x48, !PT ;  /* 0x80000000090d7812 */ /* 0x000fe400078e4807 */
[----:B------:R-:W-:-:S13]  /*3d40*/  ISETP.EQ.OR P0, PT, R20, RZ, !P0 ;  /* 0x000000ff1400720c */ /* 0x000fda0004702670 */
[----:B------:R-:W-:Y:S02]  /*3d50*/  @P0 LOP3.LUT R2, R13, 0x7ff00000, RZ, 0xfc, !PT ;  /* 0x7ff000000d020812 */ /* 0x000fe400078efcff */
[----:B------:R-:W-:Y:S01]  /*3d60*/  @!P0 MOV R12, RZ ;  /* 0x000000ff000c8202 */ /* 0x000fe20000000f00 */
[----:B------:R-:W-:Y:S01]  /*3d70*/  @P0 IMAD.MOV.U32 R12, RZ, RZ, RZ ;  /* 0x000000ffff0c0224 */ /* 0x000fe200078e00ff */
[----:B------:R-:W-:Y:S01]  /*3d80*/  @P0 MOV R13, R2 ;  /* 0x00000002000d0202 */ /* 0x000fe20000000f00 */
[----:B------:R-:W-:Y:S06]  /*3d90*/  BRA `(.L_x_61) ;  /* 0x0000000000147947 */ /* 0x000fec0003800000 */
.L_x_63:
[----:B------:R-:W-:Y:S01]  /*3da0*/  LOP3.LUT R13, R7, 0x80000, RZ, 0xfc, !PT ;  /* 0x00080000070d7812 */ /* 0x000fe200078efcff */
[----:B------:R-:W-:Y:S01]  /*3db0*/  IMAD.MOV.U32 R12, RZ, RZ, R6 ;  /* 0x000000ffff0c7224 */ /* 0x000fe200078e0006 */
[----:B------:R-:W-:Y:S06]  /*3dc0*/  BRA `(.L_x_61) ;  /* 0x0000000000087947 */ /* 0x000fec0003800000 */
.L_x_62:
[----:B------:R-:W-:Y:S02]  /*3dd0*/  LOP3.LUT R13, R9, 0x80000, RZ, 0xfc, !PT ;  /* 0x00080000090d7812 */ /* 0x000fe400078efcff */
[----:B------:R-:W-:-:S07]  /*3de0*/  MOV R12, R8 ;  /* 0x00000008000c7202 */ /* 0x000fce0000000f00 */
.L_x_61:
[----:B------:R-:W-:Y:S05]  /*3df0*/  BSYNC.RECONVERGENT B3 ;  /* 0x0000000000037941 */ /* 0x000fea0003800200 */
.L_x_59:
[----:B------:R-:W-:Y:S02]  /*3e00*/  HFMA2 R3, -RZ, RZ, 0, 0 ;  /* 0x00000000ff037431 */ /* 0x000fe400000001ff */
[----:B------:R-:W-:-:S04]  /*3e10*/  IMAD.MOV.U32 R2, RZ, RZ, R4 ;  /* 0x000000ffff027224 */ /* 0x000fc800078e0004 */
[----:B------:R-:W-:Y:S05]  /*3e20*/  RET.REL.NODEC R2 `(batchGradientsKernel) ;  /* 0xffffffc002747950 */ /* 0x000fea0003c3ffff */
.L_x_64:
[----:B------:R-:W-:-:S00]  /*3e30*/  BRA `(.L_x_64) ;  /* 0xfffffffc00fc7947 */ /* 0x000fc0000383ffff */
[----:B------:R-:W-:-:S00]  /*3e40*/  NOP ;  /* 0x0000000000007918 */ /* 0x000fc00000000000 */
        /* <DEDUP_REMOVED lines=11> */
.L_x_101:


//--------------------- .nv.shared.reserved.0     --------------------------
	.section	.nv.shared.reserved.0,"aw",@nobits
	.weak		__nv_reservedSMEM_offset_0_alias
	.size		__nv_reservedSMEM_offset_0_alias, 0, 64
	.other		__nv_reservedSMEM_offset_0_alias,@"STO_CUDA_RESERVED_SHARED STV_DEFAULT"
__nv_reservedSMEM_offset_0_alias:
	.zero		0
	.zero		64


//--------------------- .nv.constant0.batchGradientsKernel --------------------------
	.section	.nv.constant0.batchGradientsKernel,"a",@progbits
	.sectionflags	@""
	.align	4
.nv.constant0.batchGradientsKernel:
	.zero		964


//--------------------- SYMBOLS --------------------------

	.type		.nv.reservedSmem.offset0,@object
	.size		.nv.reservedSmem.offset0,0x4
